	.target	sm_90a

	.elftype	@"ET_EXEC"


//--------------------- .note.nv.tkinfo           --------------------------
	.section	.note.nv.tkinfo,"",@"SHT_NOTE"
	.sectionflags	@"SHF_NOTE_NV_TKINFO"
	.tkinfo
        /*0018*/ 	.word	0x00000002
        /*0030*/ 	.string	""
        /*0030*/ 	.string	"ptxas"
        /*0030*/ 	.string	"Cuda compilation tools, release 13.0, V13.0.88"
        /*0030*/ 	.string	"Build cuda_13.0.r13.0/compiler.36424714_0"
        /*0030*/ 	.string	"-v  -suppress-debug-info  -lineinfo  -arch sm_90a "



//--------------------- .note.nv.cuinfo           --------------------------
	.section	.note.nv.cuinfo,"",@"SHT_NOTE"
	.sectionflags	@"SHF_NOTE_NV_CUINFO"
        /*0018*/ 	.short	0x0002
        /*001a*/ 	.short	0x005a
        /*001c*/ 	.short	0x0082
	.zero		2


//--------------------- .nv.info                  --------------------------
	.section	.nv.info,"",@"SHT_CUDA_INFO"
	.align	4


	//----- nvinfo : EIATTR_REGCOUNT
	.align		4
        /*0000*/ 	.byte	0x04, 0x2f
        /*0002*/ 	.short	(.L_1 - .L_0)
	.align		4
.L_0:
        /*0004*/ 	.word	index@(gluon_wgmma)
        /*0008*/ 	.word	0x0000009a


	//----- nvinfo : EIATTR_FRAME_SIZE
	.align		4
.L_1:
        /*000c*/ 	.byte	0x04, 0x11
        /*000e*/ 	.short	(.L_3 - .L_2)
	.align		4
.L_2:
        /*0010*/ 	.word	index@(gluon_wgmma)
        /*0014*/ 	.word	0x00000000


	//----- nvinfo : EIATTR_MIN_STACK_SIZE
	.align		4
.L_3:
        /*0018*/ 	.byte	0x04, 0x12
        /*001a*/ 	.short	(.L_5 - .L_4)
	.align		4
.L_4:
        /*001c*/ 	.word	index@(gluon_wgmma)
        /*0020*/ 	.word	0x00000000
.L_5:


//--------------------- .nv.compat                --------------------------
	.section	.nv.compat,"",@"SHT_CUDA_COMPAT_INFO"
	.align	4
        /*0000*/ 	.byte	0x02, 0x09, 0x01, 0x00, 0x02, 0x02, 0x04, 0x00, 0x02, 0x05, 0x05, 0x00, 0x03, 0x07, 0x01, 0x01
        /*0010*/ 	.byte	0x02, 0x03, 0x03, 0x00, 0x02, 0x06, 0x01, 0x00, 0x04, 0x0b, 0x08, 0x00, 0x00, 0x00, 0x00, 0x00
        /*0020*/ 	.byte	0x00, 0x00, 0x00, 0x00


//--------------------- .nv.info.gluon_wgmma      --------------------------
	.section	.nv.info.gluon_wgmma,"",@"SHT_CUDA_INFO"
	.sectionflags	@""
	.align	4


	//----- nvinfo : EIATTR_CUDA_API_VERSION
	.align		4
        /*0000*/ 	.byte	0x04, 0x37
        /*0002*/ 	.short	(.L_7 - .L_6)
.L_6:
        /*0004*/ 	.word	0x00000082


	//----- nvinfo : EIATTR_KPARAM_INFO
	.align		4
.L_7:
        /*0008*/ 	.byte	0x04, 0x17
        /*000a*/ 	.short	(.L_9 - .L_8)
.L_8:
        /*000c*/ 	.word	0x00000000
        /*0010*/ 	.short	0x000a
        /*0012*/ 	.short	0x0048
        /*0014*/ 	.byte	0x00, 0xf4, 0x21, 0x00


	//----- nvinfo : EIATTR_KPARAM_INFO
	.align		4
.L_9:
        /*0018*/ 	.byte	0x04, 0x17
        /*001a*/ 	.short	(.L_11 - .L_10)
.L_10:
        /*001c*/ 	.word	0x00000000
        /*0020*/ 	.short	0x0009
        /*0022*/ 	.short	0x0040
        /*0024*/ 	.byte	0x00, 0xf4, 0x21, 0x00


	//----- nvinfo : EIATTR_KPARAM_INFO
	.align		4
.L_11:
        /*0028*/ 	.byte	0x04, 0x17
        /*002a*/ 	.short	(.L_13 - .L_12)
.L_12:
        /*002c*/ 	.word	0x00000000
        /*0030*/ 	.short	0x0008
        /*0032*/ 	.short	0x0038
        /*0034*/ 	.byte	0x00, 0xf0, 0x21, 0x00


	//----- nvinfo : EIATTR_KPARAM_INFO
	.align		4
.L_13:
        /*0038*/ 	.byte	0x04, 0x17
        /*003a*/ 	.short	(.L_15 - .L_14)
.L_14:
        /*003c*/ 	.word	0x00000000
        /*0040*/ 	.short	0x0007
        /*0042*/ 	.short	0x0030
        /*0044*/ 	.byte	0x00, 0xf0, 0x21, 0x00


	//----- nvinfo : EIATTR_KPARAM_INFO
	.align		4
.L_15:
        /*0048*/ 	.byte	0x04, 0x17
        /*004a*/ 	.short	(.L_17 - .L_16)
.L_16:
        /*004c*/ 	.word	0x00000000
        /*0050*/ 	.short	0x0006
        /*0052*/ 	.short	0x0028
        /*0054*/ 	.byte	0x00, 0xf0, 0x21, 0x00


	//----- nvinfo : EIATTR_KPARAM_INFO
	.align		4
.L_17:
        /*0058*/ 	.byte	0x04, 0x17
        /*005a*/ 	.short	(.L_19 - .L_18)
.L_18:
        /*005c*/ 	.word	0x00000000
        /*0060*/ 	.short	0x0005
        /*0062*/ 	.short	0x0020
        /*0064*/ 	.byte	0x00, 0xf0, 0x11, 0x00


	//----- nvinfo : EIATTR_KPARAM_INFO
	.align		4
.L_19:
        /*0068*/ 	.byte	0x04, 0x17
        /*006a*/ 	.short	(.L_21 - .L_20)
.L_20:
        /*006c*/ 	.word	0x00000000
        /*0070*/ 	.short	0x0004
        /*0072*/ 	.short	0x001c
        /*0074*/ 	.byte	0x00, 0xf0, 0x11, 0x00


	//----- nvinfo : EIATTR_KPARAM_INFO
	.align		4
.L_21:
        /*0078*/ 	.byte	0x04, 0x17
        /*007a*/ 	.short	(.L_23 - .L_22)
.L_22:
        /*007c*/ 	.word	0x00000000
        /*0080*/ 	.short	0x0003
        /*0082*/ 	.short	0x0018
        /*0084*/ 	.byte	0x00, 0xf0, 0x11, 0x00


	//----- nvinfo : EIATTR_KPARAM_INFO
	.align		4
.L_23:
        /*0088*/ 	.byte	0x04, 0x17
        /*008a*/ 	.short	(.L_25 - .L_24)
.L_24:
        /*008c*/ 	.word	0x00000000
        /*0090*/ 	.short	0x0002
        /*0092*/ 	.short	0x0010
        /*0094*/ 	.byte	0x00, 0xf4, 0x21, 0x00


	//----- nvinfo : EIATTR_KPARAM_INFO
	.align		4
.L_25:
        /*0098*/ 	.byte	0x04, 0x17
        /*009a*/ 	.short	(.L_27 - .L_26)
.L_26:
        /*009c*/ 	.word	0x00000000
        /*00a0*/ 	.short	0x0001
        /*00a2*/ 	.short	0x0008
        /*00a4*/ 	.byte	0x00, 0xf4, 0x21, 0x00


	//----- nvinfo : EIATTR_KPARAM_INFO
	.align		4
.L_27:
        /*00a8*/ 	.byte	0x04, 0x17
        /*00aa*/ 	.short	(.L_29 - .L_28)
.L_28:
        /*00ac*/ 	.word	0x00000000
        /*00b0*/ 	.short	0x0000
        /*00b2*/ 	.short	0x0000
        /*00b4*/ 	.byte	0x00, 0xf4, 0x21, 0x00


	//----- nvinfo : EIATTR_SPARSE_MMA_MASK
	.align		4
.L_29:
        /*00b8*/ 	.byte	0x03, 0x50
        /*00ba*/ 	.short	0x0000


	//----- nvinfo : EIATTR_MAXREG_COUNT
	.align		4
        /*00bc*/ 	.byte	0x03, 0x1b
        /*00be*/ 	.short	0x00ff


	//----- nvinfo : EIATTR_NUM_BARRIERS
	.align		4
        /*00c0*/ 	.byte	0x02, 0x4c
        /*00c2*/ 	.byte	0x01
	.zero		1


	//----- nvinfo : EIATTR_MERCURY_ISA_VERSION
	.align		4
        /*00c4*/ 	.byte	0x03, 0x5f
        /*00c6*/ 	.short	0x0101


	//----- nvinfo : EIATTR_INT_WARP_WIDE_INSTR_OFFSETS
	.align		4
        /*00c8*/ 	.byte	0x04, 0x31
        /*00ca*/ 	.short	(.L_31 - .L_30)


	//   ....[0]....
.L_30:
        /*00cc*/ 	.word	0x00001270


	//   ....[1]....
        /*00d0*/ 	.word	0x00001290


	//   ....[2]....
        /*00d4*/ 	.word	0x000012a0


	//   ....[3]....
        /*00d8*/ 	.word	0x000012b0


	//   ....[4]....
        /*00dc*/ 	.word	0x000013c0


	//   ....[5]....
        /*00e0*/ 	.word	0x00001d10


	//   ....[6]....
        /*00e4*/ 	.word	0x00001d20


	//   ....[7]....
        /*00e8*/ 	.word	0x00001db0


	//   ....[8]....
        /*00ec*/ 	.word	0x00001dc0


	//   ....[9]....
        /*00f0*/ 	.word	0x00002220


	//   ....[10]....
        /*00f4*/ 	.word	0x00002240


	//----- nvinfo : EIATTR_COOP_GROUP_MASK_REGIDS
	.align		4
.L_31:
        /*00f8*/ 	.byte	0x04, 0x29
        /*00fa*/ 	.short	(.L_33 - .L_32)


	//   ....[0]....
.L_32:
        /*00fc*/ 	.word	0xffffffff


	//   ....[1]....
        /*0100*/ 	.word	0xffffffff


	//   ....[2]....
        /*0104*/ 	.word	0xffffffff


	//----- nvinfo : EIATTR_COOP_GROUP_INSTR_OFFSETS
	.align		4
.L_33:
        /*0108*/ 	.byte	0x04, 0x28
        /*010a*/ 	.short	(.L_35 - .L_34)


	//   ....[0]....
.L_34:
        /*010c*/ 	.word	0x00000140


	//   ....[1]....
        /*0110*/ 	.word	0x000006e0


	//   ....[2]....
        /*0114*/ 	.word	0x00000cb0


	//----- nvinfo : EIATTR_MBARRIER_INSTR_OFFSETS
	.align		4
.L_35:
        /*0118*/ 	.byte	0x04, 0x39
        /*011a*/ 	.short	(.L_37 - .L_36)


	//   ....[0]....
.L_36:
        /*011c*/ 	.word	0x00001420
        /*0120*/ 	.word	0x000000ff
        /*0124*/ 	.word	0x0000c000
        /*0128*/ 	.short	0x0100
        /*012a*/ 	.byte	0x06
	.zero		1


	//   ....[1]....
        /*012c*/ 	.word	0x000015b0
        /*0130*/ 	.word	0x000000ff
        /*0134*/ 	.word	0x0000c008
        /*0138*/ 	.short	0x0100
        /*013a*/ 	.byte	0x06
	.zero		1


	//   ....[2]....
        /*013c*/ 	.word	0x00001740
        /*0140*/ 	.word	0x000000ff
        /*0144*/ 	.word	0x0000c010
        /*0148*/ 	.short	0x0100
        /*014a*/ 	.byte	0x06
	.zero		1


	//   ....[3]....
        /*014c*/ 	.word	0x000017e0
        /*0150*/ 	.word	0x000000ff
        /*0154*/ 	.word	0x0000c018
        /*0158*/ 	.short	0x0100
        /*015a*/ 	.byte	0x06
	.zero		1


	//   ....[4]....
        /*015c*/ 	.word	0x00001ea0
        /*0160*/ 	.word	0x000000ff
        /*0164*/ 	.word	0x0000c000
        /*0168*/ 	.short	0x010a
        /*016a*/ 	.byte	0x1f
	.zero		1


	//   ....[5]....
        /*016c*/ 	.word	0x000020f0
        /*0170*/ 	.word	0x000000ff
        /*0174*/ 	.word	0x0000c000
        /*0178*/ 	.short	0x0108
        /*017a*/ 	.byte	0x06
	.zero		1


	//   ....[6]....
        /*017c*/ 	.word	0x000021d0
        /*0180*/ 	.word	0x000000ff
        /*0184*/ 	.word	0x0000c008
        /*0188*/ 	.short	0x0108
        /*018a*/ 	.byte	0x06
	.zero		1


	//   ....[7]....
        /*018c*/ 	.word	0x000022f0
        /*0190*/ 	.word	0x000000ff
        /*0194*/ 	.word	0x0000c010
        /*0198*/ 	.short	0x0108
        /*019a*/ 	.byte	0x06
	.zero		1


	//   ....[8]....
        /*019c*/ 	.word	0x000023d0
        /*01a0*/ 	.word	0x000000ff
        /*01a4*/ 	.word	0x0000c018
        /*01a8*/ 	.short	0x0108
        /*01aa*/ 	.byte	0x06
	.zero		1


	//   ....[9]....
        /*01ac*/ 	.word	0x00002a20
        /*01b0*/ 	.word	0x000000ff
        /*01b4*/ 	.word	0x0000c000
        /*01b8*/ 	.short	0x010a
        /*01ba*/ 	.byte	0x1f
	.zero		1


	//----- nvinfo : EIATTR_NUM_MBARRIERS
	.align		4
.L_37:
        /*01bc*/ 	.byte	0x03, 0x38
        /*01be*/ 	.short	0x0004


	//----- nvinfo : EIATTR_EXIT_INSTR_OFFSETS
	.align		4
        /*01c0*/ 	.byte	0x04, 0x1c
        /*01c2*/ 	.short	(.L_39 - .L_38)


	//   ....[0]....
.L_38:
        /*01c4*/ 	.word	0x00002a10


	//----- nvinfo : EIATTR_REQNTID
	.align		4
.L_39:
        /*01c8*/ 	.byte	0x04, 0x10
        /*01ca*/ 	.short	(.L_41 - .L_40)
.L_40:
        /*01cc*/ 	.word	0x00000100
        /*01d0*/ 	.word	0x00000001
        /*01d4*/ 	.word	0x00000001


	//----- nvinfo : EIATTR_CRS_STACK_SIZE
	.align		4
.L_41:
        /*01d8*/ 	.byte	0x04, 0x1e
        /*01da*/ 	.short	(.L_43 - .L_42)
.L_42:
        /*01dc*/ 	.word	0x00000000


	//----- nvinfo : EIATTR_CBANK_PARAM_SIZE
	.align		4
.L_43:
        /*01e0*/ 	.byte	0x03, 0x19
        /*01e2*/ 	.short	0x0050


	//----- nvinfo : EIATTR_PARAM_CBANK
	.align		4
        /*01e4*/ 	.byte	0x04, 0x0a
        /*01e6*/ 	.short	(.L_45 - .L_44)
	.align		4
.L_44:
        /*01e8*/ 	.word	index@(.nv.constant0.gluon_wgmma)
        /*01ec*/ 	.short	0x0210
        /*01ee*/ 	.short	0x0050


	//----- nvinfo : EIATTR_SW_WAR
	.align		4
.L_45:
        /*01f0*/ 	.byte	0x04, 0x36
        /*01f2*/ 	.short	(.L_47 - .L_46)
.L_46:
        /*01f4*/ 	.word	0x00000008
.L_47:


//--------------------- .nv.callgraph             --------------------------
	.section	.nv.callgraph,"",@"SHT_CUDA_CALLGRAPH"
	.align	4
	.sectionentsize	8
	.align		4
        /*0000*/ 	.word	0x00000000
	.align		4
        /*0004*/ 	.word	0xffffffff
	.align		4
        /*0008*/ 	.word	0x00000000
	.align		4
        /*000c*/ 	.word	0xfffffffe
	.align		4
        /*0010*/ 	.word	0x00000000
	.align		4
        /*0014*/ 	.word	0xfffffffd
	.align		4
        /*0018*/ 	.word	0x00000000
	.align		4
        /*001c*/ 	.word	0xfffffffc


//--------------------- .text.gluon_wgmma         --------------------------
	.section	.text.gluon_wgmma,"ax",@progbits
	.align	128
        .global         gluon_wgmma
        .type           gluon_wgmma,@function
        .size           gluon_wgmma,(.L_x_53 - gluon_wgmma)
        .other          gluon_wgmma,@"STO_CUDA_ENTRY STV_DEFAULT"
gluon_wgmma:
.text.gluon_wgmma:
[----:B------:R-:W-:Y:S01]  /*0000*/  LDC R1, c[0x0][0x28] ;  /* 0x00000a00ff017b82 */ /* 0x000fe20000000800 */
[----:B------:R-:W1:Y:S07]  /*0010*/  S2R R0, SR_TID.X ;  /* 0x0000000000007919 */ /* 0x000e6e0000002100 */
[----:B------:R-:W2:Y:S01]  /*0020*/  S2UR UR4, SR_CgaCtaId ;  /* 0x00000000000479c3 */ /* 0x000ea20000008800 */
[----:B------:R-:W-:Y:S01]  /*0030*/  UMOV UR6, 0x400 ;  /* 0x0000040000067882 */ /* 0x000fe20000000000 */
[----:B------:R-:W-:Y:S01]  /*0040*/  ULDC UR7, c[0x0][0xc] ;  /* 0x0000030000077ab9 */ /* 0x000fe20000000800 */
[----:B------:R-:W-:Y:S01]  /*0050*/  ULDC.64 UR8, c[0x0][0x250] ;  /* 0x0000940000087ab9 */ /* 0x000fe20000000a00 */
[----:B------:R-:W-:Y:S04]  /*0060*/  BSSY B0, `(.L_x_0) ;  /* 0x000001e000007945 */ /* 0x000fe80003800000 */
[----:B------:R-:W3:Y:S08]  /*0070*/  LDC R12, c[0x0][0x230] ;  /* 0x00008c00ff0c7b82 */ /* 0x000ef00000000800 */
[----:B------:R-:W-:Y:S08]  /*0080*/  S2UR UR30, SR_CTAID.Y ;  /* 0x00000000001e79c3 */ /* 0x000ff00000002600 */
[----:B------:R-:W4:Y:S01]  /*0090*/  S2UR UR5, SR_CTAID.Z ;  /* 0x00000000000579c3 */ /* 0x000f220000002700 */
[----:B--2---:R-:W-:-:S03]  /*00a0*/  ULEA UR6, UR4, UR6, 0x18 ;  /* 0x0000000604067291 */ /* 0x004fc6000f8ec03f */
[----:B------:R-:W-:Y:S01]  /*00b0*/  ULDC UR4, c[0x0][0x10] ;  /* 0x0000040000047ab9 */ /* 0x000fe20000000800 */
[----:B-1----:R-:W-:-:S03]  /*00c0*/  LOP3.LUT R7, R0, 0xff, RZ, 0xc0, !PT ;  /* 0x000000ff00077812 */ /* 0x002fc600078ec0ff */
[----:B------:R-:W1:Y:S01]  /*00d0*/  S2UR UR29, SR_CTAID.X ;  /* 0x00000000001d79c3 */ /* 0x000e620000002500 */
[----:B---3--:R-:W-:Y:S01]  /*00e0*/  VIADD R5, R12, 0xffffffff ;  /* 0xffffffff0c057836 */ /* 0x008fe20000000000 */
[C---:B------:R-:W-:Y:S02]  /*00f0*/  ISETP.GE.U32.AND P0, PT, R7.reuse, 0x20, PT ;  /* 0x000000200700780c */ /* 0x040fe40003f06070 */
[C---:B------:R-:W-:Y:S02]  /*0100*/  ISETP.NE.U32.AND P2, PT, R7.reuse, RZ, PT ;  /* 0x000000ff0700720c */ /* 0x040fe40003f45070 */
[----:B------:R-:W-:Y:S02]  /*0110*/  LEA R4, R7, UR6, 0x2 ;  /* 0x0000000607047c11 */ /* 0x000fe4000f8e10ff */
[----:B------:R-:W2:Y:S07]  /*0120*/  LDC R6, c[0x0][0x228] ;  /* 0x00008a00ff067b82 */ /* 0x000eae0000000800 */
[----:B------:R3:W-:Y:S01]  /*0130*/  @!P0 STS [R4], RZ ;  /* 0x000000ff04008388 */ /* 0x0007e20000000800 */
[----:B------:R-:W-:-:S03]  /*0140*/  NOP ;  /* 0x0000000000007918 */ /* 0x000fc60000000000 */
[----:B------:R3:W-:Y:S01]  /*0150*/  @!P2 STS [UR6+0x20], R5 ;  /* 0x00002005ff00a988 */ /* 0x0007e20008000806 */
[----:B----4-:R-:W-:-:S04]  /*0160*/  UIMAD UR4, UR5, UR4, UR30 ;  /* 0x00000004050472a4 */ /* 0x010fc8000f8e021e */
[----:B-1----:R-:W-:-:S04]  /*0170*/  UIMAD UR4, UR4, UR7, UR29 ;  /* 0x00000007040472a4 */ /* 0x002fc8000f8e021d */
[----:B------:R-:W-:Y:S01]  /*0180*/  UIMAD UR5, UR4, 0x180, URZ ;  /* 0x00000180040578a4 */ /* 0x000fe2000f8e023f */
[----:B--2---:R-:W-:Y:S02]  /*0190*/  VIADD R6, R6, 0xffffffff ;  /* 0xffffffff06067836 */ /* 0x004fe40000000000 */
[----:B------:R-:W-:Y:S01]  /*01a0*/  UMOV UR4, URZ ;  /* 0x0000003f00047c82 */ /* 0x000fe20008000000 */
[----:B------:R-:W-:-:S04]  /*01b0*/  UIADD3 UR20, UP0, UR5, UR8, URZ ;  /* 0x0000000805147290 */ /* 0x000fc8000ff1e03f */
[----:B------:R-:W-:Y:S01]  /*01c0*/  ULEA.HI.X.SX32 UR21, UR5, UR9, 0x1, UP0 ;  /* 0x0000000905157291 */ /* 0x000fe200080f0e3f */
[----:B---3--:R-:W-:Y:S11]  /*01d0*/  @P2 BRA `(.L_x_1) ;  /* 0x0000000000182947 */ /* 0x008ff60003800000 */
[----:B------:R-:W1:Y:S01]  /*01e0*/  LDS R2, [UR6+0x8] ;  /* 0x00000806ff027984 */ /* 0x000e620008000800 */
[----:B------:R-:W2:Y:S01]  /*01f0*/  LDC.64 R8, c[0x0][0x210] ;  /* 0x00008400ff087b82 */ /* 0x000ea20000000a00 */
[----:B------:R-:W-:Y:S02]  /*0200*/  IMAD.MOV.U32 R3, RZ, RZ, 0x70 ;  /* 0x00000070ff037424 */ /* 0x000fe400078e00ff */
[----:B--2---:R2:W-:Y:S03]  /*0210*/  STS.64 [UR6], R8 ;  /* 0x00000008ff007988 */ /* 0x0045e60008000a06 */
[----:B-1----:R-:W-:-:S05]  /*0220*/  LOP3.LUT R2, R2, 0x10, R3, 0xd8, !PT ;  /* 0x0000001002027812 */ /* 0x002fca00078ed803 */
[----:B------:R2:W-:Y:S02]  /*0230*/  STS [UR6+0x8], R2 ;  /* 0x00000802ff007988 */ /* 0x0005e40008000806 */
.L_x_1:
[----:B------:R-:W-:Y:S05]  /*0240*/  BSYNC B0 ;  /* 0x0000000000007941 */ /* 0x000fea0003800000 */
.L_x_0:
[----:B------:R-:W-:Y:S04]  /*0250*/  BSSY B0, `(.L_x_2) ;  /* 0x000000a000007945 */ /* 0x000fe80003800000 */
[----:B------:R-:W-:Y:S05]  /*0260*/  @P2 BRA `(.L_x_3) ;  /* 0x0000000000202947 */ /* 0x000fea0003800000 */
[----:B--2---:R-:W1:Y:S01]  /*0270*/  LDS R2, [UR6+0x34] ;  /* 0x00003406ff027984 */ /* 0x004e620008000800 */
[----:B------:R-:W-:Y:S02]  /*0280*/  IMAD.MOV.U32 R3, RZ, RZ, 0x1f000000 ;  /* 0x1f000000ff037424 */ /* 0x000fe400078e00ff */
[----:B------:R-:W-:Y:S01]  /*0290*/  @!P2 IMAD.MOV.U32 R8, RZ, RZ, 0x7f ;  /* 0x0000007fff08a424 */ /* 0x000fe200078e00ff */
[----:B------:R-:W2:Y:S02]  /*02a0*/  @!P2 LDS R9, [UR6+0x38] ;  /* 0x00003806ff09a984 */ /* 0x000ea40008000800 */
[----:B-1----:R-:W-:Y:S02]  /*02b0*/  LOP3.LUT R2, R2, 0xff000000, R3, 0xb8, !PT ;  /* 0xff00000002027812 */ /* 0x002fe400078eb803 */
[----:B--2---:R-:W-:-:S03]  /*02c0*/  @!P2 LOP3.LUT R3, R9, 0xff, R8, 0xb8, !PT ;  /* 0x000000ff0903a812 */ /* 0x004fc600078eb808 */
[----:B------:R1:W-:Y:S04]  /*02d0*/  STS [UR6+0x34], R2 ;  /* 0x00003402ff007988 */ /* 0x0003e80008000806 */
[----:B------:R1:W-:Y:S02]  /*02e0*/  @!P2 STS [UR6+0x38], R3 ;  /* 0x00003803ff00a988 */ /* 0x0003e40008000806 */
.L_x_3:
[----:B------:R-:W-:Y:S05]  /*02f0*/  BSYNC B0 ;  /* 0x0000000000007941 */ /* 0x000fea0003800000 */
.L_x_2:
[----:B------:R-:W-:Y:S04]  /*0300*/  BSSY B0, `(.L_x_4) ;  /* 0x000000a000007945 */ /* 0x000fe80003800000 */
[----:B------:R-:W-:Y:S05]  /*0310*/  @P2 BRA `(.L_x_5) ;  /* 0x0000000000202947 */ /* 0x000fea0003800000 */
[----:B-12---:R-:W1:Y:S01]  /*0320*/  LDS R2, [UR6+0x1c] ;  /* 0x00001c06ff027984 */ /* 0x006e620008000800 */
[----:B------:R-:W2:Y:S03]  /*0330*/  LDC.64 R10, c[0x0][0x238] ;  /* 0x00008e00ff0a7b82 */ /* 0x000ea60000000a00 */
[----:B------:R3:W-:Y:S01]  /*0340*/  STS [UR6+0x24], R6 ;  /* 0x00002406ff007988 */ /* 0x0007e20008000806 */
[--C-:B--2---:R-:W-:Y:S02]  /*0350*/  SHF.R.U32.HI R9, RZ, 0x4, R11.reuse ;  /* 0x00000004ff097819 */ /* 0x104fe4000001160b */
[----:B------:R-:W-:-:S05]  /*0360*/  SHF.R.U64 R3, R10, 0x4, R11 ;  /* 0x000000040a037819 */ /* 0x000fca000000120b */
[----:B------:R3:W-:Y:S01]  /*0370*/  STS [UR6+0xc], R3 ;  /* 0x00000c03ff007988 */ /* 0x0007e20008000806 */
[----:B-1----:R-:W-:-:S05]  /*0380*/  LOP3.LUT R2, R2, 0xf, R9, 0xb8, !PT ;  /* 0x0000000f02027812 */ /* 0x002fca00078eb809 */
[----:B------:R3:W-:Y:S02]  /*0390*/  STS [UR6+0x1c], R2 ;  /* 0x00001c02ff007988 */ /* 0x0007e40008000806 */
.L_x_5:
[----:B------:R-:W-:Y:S05]  /*03a0*/  BSYNC B0 ;  /* 0x0000000000007941 */ /* 0x000fea0003800000 */
.L_x_4:
[----:B------:R-:W-:Y:S04]  /*03b0*/  BSSY B1, `(.L_x_6) ;  /* 0x000001d000017945 */ /* 0x000fe80003800000 */
[----:B------:R-:W-:Y:S04]  /*03c0*/  BSSY B0, `(.L_x_7) ;  /* 0x0000018000007945 */ /* 0x000fe80003800000 */
[----:B------:R-:W-:Y:S05]  /*03d0*/  @P2 BRA `(.L_x_8) ;  /* 0x00000000001c2947 */ /* 0x000fea0003800000 */
[----:B-123--:R-:W1:Y:S02]  /*03e0*/  LDS R2, [UR6+0x34] ;  /* 0x00003406ff027984 */ /* 0x00ee640008000800 */
[----:B-1----:R-:W-:-:S05]  /*03f0*/  LOP3.LUT R2, R2, 0x7, RZ, 0xb8, !PT ;  /* 0x0000000702027812 */ /* 0x002fca00078eb8ff */
[----:B------:R1:W-:Y:S01]  /*0400*/  STS [UR6+0x34], R2 ;  /* 0x00003402ff007988 */ /* 0x0003e20008000806 */
[----:B------:R-:W-:Y:S05]  /*0410*/  @P2 BRA `(.L_x_9) ;  /* 0x00000000001c2947 */ /* 0x000fea0003800000 */
[----:B-1----:R-:W1:Y:S02]  /*0420*/  LDS R2, [UR6+0x34] ;  /* 0x00003406ff027984 */ /* 0x002e640008000800 */
[----:B-1----:R-:W-:-:S05]  /*0430*/  LOP3.LUT R2, R2, 0x38, RZ, 0xb8, !PT ;  /* 0x0000003802027812 */ /* 0x002fca00078eb8ff */
[----:B------:R4:W-:Y:S02]  /*0440*/  STS [UR6+0x34], R2 ;  /* 0x00003402ff007988 */ /* 0x0009e40008000806 */
.L_x_8:
[----:B------:R-:W-:Y:S05]  /*0450*/  @P2 BRA `(.L_x_10) ;  /* 0x00000000001c2947 */ /* 0x000fea0003800000 */
[----:B-1234-:R-:W1:Y:S02]  /*0460*/  LDS R2, [UR6+0x8] ;  /* 0x00000806ff027984 */ /* 0x01ee640008000800 */
[----:B-1----:R-:W-:-:S05]  /*0470*/  LOP3.LUT R2, R2, 0x780, RZ, 0xb8, !PT ;  /* 0x0000078002027812 */ /* 0x002fca00078eb8ff */
[----:B------:R2:W-:Y:S02]  /*0480*/  STS [UR6+0x8], R2 ;  /* 0x00000802ff007988 */ /* 0x0005e40008000806 */
.L_x_9:
[----:B------:R-:W-:Y:S05]  /*0490*/  @P2 BRA `(.L_x_11) ;  /* 0x0000000000282947 */ /* 0x000fea0003800000 */
[----:B-12---:R-:W1:Y:S02]  /*04a0*/  LDS R2, [UR6+0x8] ;  /* 0x00000806ff027984 */ /* 0x006e640008000800 */
[----:B-1----:R-:W-:-:S05]  /*04b0*/  LOP3.LUT R2, R2, 0x1800, RZ, 0xb8, !PT ;  /* 0x0000180002027812 */ /* 0x002fca00078eb8ff */
[----:B------:R5:W-:Y:S02]  /*04c0*/  STS [UR6+0x8], R2 ;  /* 0x00000802ff007988 */ /* 0x000be40008000806 */
.L_x_10:
[----:B------:R-:W-:Y:S05]  /*04d0*/  @P2 BREAK B0 ;  /* 0x0000000000002942 */ /* 0x000fea0003800000 */
[----:B------:R-:W-:Y:S05]  /*04e0*/  @P2 BRA `(.L_x_12) ;  /* 0x0000000000242947 */ /* 0x000fea0003800000 */
[----:B-1-3--:R-:W1:Y:S01]  /*04f0*/  LDS R3, [UR6+0x8] ;  /* 0x00000806ff037984 */ /* 0x00ae620008000800 */
[----:B--2-45:R-:W-:-:S05]  /*0500*/  IMAD.MOV.U32 R2, RZ, RZ, 0x6000 ;  /* 0x00006000ff027424 */ /* 0x034fca00078e00ff */
[----:B-1----:R-:W-:-:S04]  /*0510*/  LOP3.LUT R2, R3, 0x2000, R2, 0xd8, !PT ;  /* 0x0000200003027812 */ /* 0x002fc800078ed802 */
[----:B------:R-:W-:-:S05]  /*0520*/  LOP3.LUT R2, R2, 0x400000, RZ, 0xb8, !PT ;  /* 0x0040000002027812 */ /* 0x000fca00078eb8ff */
[----:B------:R3:W-:Y:S02]  /*0530*/  STS [UR6+0x8], R2 ;  /* 0x00000802ff007988 */ /* 0x0007e40008000806 */
.L_x_11:
[----:B------:R-:W-:Y:S05]  /*0540*/  BSYNC B0 ;  /* 0x0000000000007941 */ /* 0x000fea0003800000 */
.L_x_7:
[----:B-123--:R-:W1:Y:S02]  /*0550*/  @!P2 LDS R2, [UR6+0x8] ;  /* 0x00000806ff02a984 */ /* 0x00ee640008000800 */
[----:B-1----:R-:W-:-:S05]  /*0560*/  @!P2 LOP3.LUT R2, R2, 0x8000, RZ, 0xb8, !PT ;  /* 0x000080000202a812 */ /* 0x002fca00078eb8ff */
[----:B------:R1:W-:Y:S02]  /*0570*/  @!P2 STS [UR6+0x8], R2 ;  /* 0x00000802ff00a988 */ /* 0x0003e40008000806 */
.L_x_12:
[----:B------:R-:W-:Y:S05]  /*0580*/  BSYNC B1 ;  /* 0x0000000000017941 */ /* 0x000fea0003800000 */
.L_x_6:
[----:B------:R-:W-:Y:S05]  /*0590*/  WARPSYNC.ALL ;  /* 0x0000000000007948 */ /* 0x000fea0003800000 */
[----:B------:R-:W-:Y:S05]  /*05a0*/  @P0 BRA `(.L_x_13) ;  /* 0x0000000000280947 */ /* 0x000fea0003800000 */
[----:B-12345:R-:W1:Y:S01]  /*05b0*/  S2R R2, SR_LANEID ;  /* 0x0000000000027919 */ /* 0x03ee620000000000 */
[----:B------:R-:W-:Y:S05]  /*05c0*/  WARPSYNC.ALL ;  /* 0x0000000000007948 */ /* 0x000fea0003800000 */
[----:B-1----:R-:W-:-:S05]  /*05d0*/  IMAD.SHL.U32 R8, R2, 0x4, RZ ;  /* 0x0000000402087824 */ /* 0x002fca00078e00ff */
[----:B------:R-:W1:Y:S01]  /*05e0*/  LDS R9, [R8+UR6] ;  /* 0x0000000608097984 */ /* 0x000e620008000800 */
[----:B------:R-:W-:-:S05]  /*05f0*/  IADD3 R2, P1, R8, UR20, RZ ;  /* 0x0000001408027c10 */ /* 0x000fca000ff3e0ff */
[----:B------:R-:W-:-:S05]  /*0600*/  IMAD.X R3, RZ, RZ, UR21, P1 ;  /* 0x00000015ff037e24 */ /* 0x000fca00088e06ff */
[----:B-1----:R1:W2:Y:S01]  /*0610*/  ATOMG.E.EXCH.STRONG.GPU PT, RZ, [R2], R9 ;  /* 0x0000000902ff73a8 */ /* 0x0022a200041ee100 */
[----:B------:R-:W-:-:S04]  /*0620*/  DEPBAR {5,4,3,2,1,0} ;  /* 0x0000003f0000791a */ /* 0x000fc80000000000 */
[----:B------:R1:W-:Y:S01]  /*0630*/  UTMACCTL.IV [UR20] ;  /* 0x00000000140079b9 */ /* 0x0003e20008000000 */
[----:B------:R-:W-:Y:S01]  /*0640*/  NOP ;  /* 0x0000000000007918 */ /* 0x000fe20000000000 */
.L_x_13:
[----:B------:R-:W-:Y:S05]  /*0650*/  @P0 BRA `(.L_x_14) ;  /* 0x00000000000c0947 */ /* 0x000fea0003800000 */
[----:B------:R0:W-:Y:S01]  /*0660*/  UTMACMDFLUSH ;  /* 0x00000000000079b7 */ /* 0x0001e20000000000 */
[----:B------:R-:W-:Y:S05]  /*0670*/  @P0 BRA `(.L_x_14) ;  /* 0x0000000000040947 */ /* 0x000fea0003800000 */
[----:B------:R-:W-:-:S04]  /*0680*/  DEPBAR.LE SB0, 0x0 ;  /* 0x000080000000791a */ /* 0x000fc80000000000 */
.L_x_14:
[----:B------:R-:W-:Y:S05]  /*0690*/  WARPSYNC.ALL ;  /* 0x0000000000007948 */ /* 0x000fea0003800000 */
[----:B--2---:R-:W-:Y:S06]  /*06a0*/  BAR.SYNC.DEFER_BLOCKING 0x0 ;  /* 0x0000000000007b1d */ /* 0x004fec0000010000 */
[----:B------:R-:W-:Y:S02]  /*06b0*/  BSSY B1, `(.L_x_15) ;  /* 0x000000b000017945 */ /* 0x000fe40003800000 */
[----:B------:R-:W-:Y:S06]  /*06c0*/  BAR.SYNC.DEFER_BLOCKING 0x0 ;  /* 0x0000000000007b1d */ /* 0x000fec0000010000 */
[----:B------:R2:W-:Y:S01]  /*06d0*/  @!P0 STS [R4], RZ ;  /* 0x000000ff04008388 */ /* 0x0005e20000000800 */
[----:B------:R-:W-:Y:S01]  /*06e0*/  NOP ;  /* 0x0000000000007918 */ /* 0x000fe20000000000 */
[----:B------:R-:W-:Y:S05]  /*06f0*/  @P2 BRA `(.L_x_16) ;  /* 0x0000000000182947 */ /* 0x000fea0003800000 */
[----:B-1-345:R-:W1:Y:S01]  /*0700*/  LDS R2, [UR6+0x8] ;  /* 0x00000806ff027984 */ /* 0x03ae620008000800 */
[----:B------:R-:W3:Y:S01]  /*0710*/  LDC.64 R8, c[0x0][0x218] ;  /* 0x00008600ff087b82 */ /* 0x000ee20000000a00 */
[----:B------:R-:W-:Y:S02]  /*0720*/  IMAD.MOV.U32 R3, RZ, RZ, 0x70 ;  /* 0x00000070ff037424 */ /* 0x000fe400078e00ff */
[----:B---3--:R3:W-:Y:S03]  /*0730*/  STS.64 [UR6], R8 ;  /* 0x00000008ff007988 */ /* 0x0087e60008000a06 */
[----:B-1----:R-:W-:-:S05]  /*0740*/  LOP3.LUT R2, R2, 0x10, R3, 0xd8, !PT ;  /* 0x0000001002027812 */ /* 0x002fca00078ed803 */
[----:B------:R3:W-:Y:S02]  /*0750*/  STS [UR6+0x8], R2 ;  /* 0x00000802ff007988 */ /* 0x0007e40008000806 */
.L_x_16:
[----:B-1----:R-:W-:Y:S05]  /*0760*/  BSYNC B1 ;  /* 0x0000000000017941 */ /* 0x002fea0003800000 */
.L_x_15:
[----:B------:R-:W-:Y:S04]  /*0770*/  BSSY B2, `(.L_x_17) ;  /* 0x000000f000027945 */ /* 0x000fe80003800000 */
[----:B------:R-:W-:Y:S04]  /*0780*/  BSSY B1, `(.L_x_18) ;  /* 0x000000c000017945 */ /* 0x000fe80003800000 */
[----:B------:R-:W-:Y:S05]  /*0790*/  @P2 BRA `(.L_x_19) ;  /* 0x0000000000282947 */ /* 0x000fea0003800000 */
[----:B---345:R-:W1:Y:S01]  /*07a0*/  LDS R2, [UR6+0x34] ;  /* 0x00003406ff027984 */ /* 0x038e620008000800 */
[----:B------:R-:W-:Y:S01]  /*07b0*/  IMAD.MOV.U32 R3, RZ, RZ, 0x1f000000 ;  /* 0x1f000000ff037424 */ /* 0x000fe200078e00ff */
[----:B------:R-:W-:Y:S05]  /*07c0*/  @P2 BREAK B1 ;  /* 0x0000000000012942 */ /* 0x000fea0003800000 */
[----:B-1----:R-:W-:-:S05]  /*07d0*/  LOP3.LUT R2, R2, 0xff000000, R3, 0xb8, !PT ;  /* 0xff00000002027812 */ /* 0x002fca00078eb803 */
[----:B------:R1:W-:Y:S01]  /*07e0*/  STS [UR6+0x34], R2 ;  /* 0x00003402ff007988 */ /* 0x0003e20008000806 */
[----:B------:R-:W-:Y:S05]  /*07f0*/  @P2 BRA `(.L_x_20) ;  /* 0x0000000000182947 */ /* 0x000fea0003800000 */
[----:B------:R-:W3:Y:S01]  /*0800*/  LDS R3, [UR6+0x38] ;  /* 0x00003806ff037984 */ /* 0x000ee20008000800 */
[----:B-1----:R-:W-:-:S05]  /*0810*/  IMAD.MOV.U32 R2, RZ, RZ, 0xff ;  /* 0x000000ffff027424 */ /* 0x002fca00078e00ff */
[----:B---3--:R-:W-:-:S05]  /*0820*/  LOP3.LUT R2, R3, 0xff, R2, 0xb8, !PT ;  /* 0x000000ff03027812 */ /* 0x008fca00078eb802 */
[----:B------:R1:W-:Y:S02]  /*0830*/  STS [UR6+0x38], R2 ;  /* 0x00003802ff007988 */ /* 0x0003e40008000806 */
.L_x_19:
[----:B------:R-:W-:Y:S05]  /*0840*/  BSYNC B1 ;  /* 0x0000000000017941 */ /* 0x000fea0003800000 */
.L_x_18:
[----:B------:R1:W-:Y:S02]  /*0850*/  @!P2 STS [UR6+0x20], R5 ;  /* 0x00002005ff00a988 */ /* 0x0003e40008000806 */
.L_x_20:
[----:B------:R-:W-:Y:S05]  /*0860*/  BSYNC B2 ;  /* 0x0000000000027941 */ /* 0x000fea0003800000 */
.L_x_17:
[----:B------:R-:W-:Y:S05]  /*0870*/  WARPSYNC.ALL ;  /* 0x0000000000007948 */ /* 0x000fea0003800000 */
[----:B-1----:R-:W1:Y:S01]  /*0880*/  LDC R5, c[0x0][0x22c] ;  /* 0x00008b00ff057b82 */ /* 0x002e620000000800 */
[----:B------:R-:W-:Y:S01]  /*0890*/  BSSY B2, `(.L_x_21) ;  /* 0x000000b000027945 */ /* 0x000fe20003800000 */
[----:B-1----:R-:W-:-:S03]  /*08a0*/  VIADD R5, R5, 0xffffffff ;  /* 0xffffffff05057836 */ /* 0x002fc60000000000 */
[----:B------:R-:W-:Y:S05]  /*08b0*/  @P2 BRA `(.L_x_22) ;  /* 0x0000000000202947 */ /* 0x000fea0003800000 */
[----:B---345:R-:W1:Y:S01]  /*08c0*/  LDS R2, [UR6+0x1c] ;  /* 0x00001c06ff027984 */ /* 0x038e620008000800 */
[----:B------:R-:W3:Y:S03]  /*08d0*/  LDC.64 R10, c[0x0][0x240] ;  /* 0x00009000ff0a7b82 */ /* 0x000ee60000000a00 */
[----:B------:R4:W-:Y:S01]  /*08e0*/  STS [UR6+0x24], R5 ;  /* 0x00002405ff007988 */ /* 0x0009e20008000806 */
[--C-:B---3--:R-:W-:Y:S02]  /*08f0*/  SHF.R.U32.HI R9, RZ, 0x4, R11.reuse ;  /* 0x00000004ff097819 */ /* 0x108fe4000001160b */
[----:B------:R-:W-:-:S05]  /*0900*/  SHF.R.U64 R3, R10, 0x4, R11 ;  /* 0x000000040a037819 */ /* 0x000fca000000120b */
[----:B------:R4:W-:Y:S01]  /*0910*/  STS [UR6+0xc], R3 ;  /* 0x00000c03ff007988 */ /* 0x0009e20008000806 */
[----:B-1----:R-:W-:-:S05]  /*0920*/  LOP3.LUT R2, R2, 0xf, R9, 0xb8, !PT ;  /* 0x0000000f02027812 */ /* 0x002fca00078eb809 */
[----:B------:R4:W-:Y:S02]  /*0930*/  STS [UR6+0x1c], R2 ;  /* 0x00001c02ff007988 */ /* 0x0009e40008000806 */
.L_x_22:
[----:B------:R-:W-:Y:S05]  /*0940*/  BSYNC B2 ;  /* 0x0000000000027941 */ /* 0x000fea0003800000 */
.L_x_21:
[----:B------:R-:W-:Y:S04]  /*0950*/  BSSY B3, `(.L_x_23) ;  /* 0x000001d000037945 */ /* 0x000fe80003800000 */
[----:B------:R-:W-:Y:S04]  /*0960*/  BSSY B2, `(.L_x_24) ;  /* 0x0000018000027945 */ /* 0x000fe80003800000 */
[----:B------:R-:W-:Y:S05]  /*0970*/  @P2 BRA `(.L_x_25) ;  /* 0x00000000001c2947 */ /* 0x000fea0003800000 */
[----:B---345:R-:W1:Y:S02]  /*0980*/  LDS R2, [UR6+0x34] ;  /* 0x00003406ff027984 */ /* 0x038e640008000800 */
[----:B-1----:R-:W-:-:S05]  /*0990*/  LOP3.LUT R2, R2, 0x7, RZ, 0xb8, !PT ;  /* 0x0000000702027812 */ /* 0x002fca00078eb8ff */
[----:B------:R1:W-:Y:S01]  /*09a0*/  STS [UR6+0x34], R2 ;  /* 0x00003402ff007988 */ /* 0x0003e20008000806 */
[----:B------:R-:W-:Y:S05]  /*09b0*/  @P2 BRA `(.L_x_26) ;  /* 0x00000000001c2947 */ /* 0x000fea0003800000 */
[----:B-1----:R-:W1:Y:S02]  /*09c0*/  LDS R2, [UR6+0x34] ;  /* 0x00003406ff027984 */ /* 0x002e640008000800 */
[----:B-1----:R-:W-:-:S05]  /*09d0*/  LOP3.LUT R2, R2, 0x38, RZ, 0xb8, !PT ;  /* 0x0000003802027812 */ /* 0x002fca00078eb8ff */
[----:B------:R1:W-:Y:S02]  /*09e0*/  STS [UR6+0x34], R2 ;  /* 0x00003402ff007988 */ /* 0x0003e40008000806 */
.L_x_25:
[----:B------:R-:W-:Y:S05]  /*09f0*/  @P2 BRA `(.L_x_27) ;  /* 0x00000000001c2947 */ /* 0x000fea0003800000 */
[----:B-1-345:R-:W1:Y:S02]  /*0a00*/  LDS R2, [UR6+0x8] ;  /* 0x00000806ff027984 */ /* 0x03ae640008000800 */
[----:B-1----:R-:W-:-:S05]  /*0a10*/  LOP3.LUT R2, R2, 0x780, RZ, 0xb8, !PT ;  /* 0x0000078002027812 */ /* 0x002fca00078eb8ff */
[----:B------:R3:W-:Y:S02]  /*0a20*/  STS [UR6+0x8], R2 ;  /* 0x00000802ff007988 */ /* 0x0007e40008000806 */
.L_x_26:
[----:B------:R-:W-:Y:S05]  /*0a30*/  @P2 BRA `(.L_x_28) ;  /* 0x0000000000282947 */ /* 0x000fea0003800000 */
[----:B-1-3--:R-:W1:Y:S02]  /*0a40*/  LDS R2, [UR6+0x8] ;  /* 0x00000806ff027984 */ /* 0x00ae640008000800 */
[----:B-1----:R-:W-:-:S05]  /*0a50*/  LOP3.LUT R2, R2, 0x1800, RZ, 0xb8, !PT ;  /* 0x0000180002027812 */ /* 0x002fca00078eb8ff */
[----:B------:R1:W-:Y:S02]  /*0a60*/  STS [UR6+0x8], R2 ;  /* 0x00000802ff007988 */ /* 0x0003e40008000806 */
.L_x_27:
[----:B------:R-:W-:Y:S05]  /*0a70*/  @P2 BREAK B2 ;  /* 0x0000000000022942 */ /* 0x000fea0003800000 */
[----:B------:R-:W-:Y:S05]  /*0a80*/  @P2 BRA `(.L_x_29) ;  /* 0x0000000000242947 */ /* 0x000fea0003800000 */
[----:B-1-345:R-:W1:Y:S01]  /*0a90*/  LDS R2, [UR6+0x8] ;  /* 0x00000806ff027984 */ /* 0x03ae620008000800 */
[----:B------:R-:W-:-:S05]  /*0aa0*/  IMAD.MOV.U32 R3, RZ, RZ, 0x6000 ;  /* 0x00006000ff037424 */ /* 0x000fca00078e00ff */
[----:B-1----:R-:W-:-:S04]  /*0ab0*/  LOP3.LUT R2, R2, 0x2000, R3, 0xd8, !PT ;  /* 0x0000200002027812 */ /* 0x002fc800078ed803 */
[----:B------:R-:W-:-:S05]  /*0ac0*/  LOP3.LUT R2, R2, 0x400000, RZ, 0xb8, !PT ;  /* 0x0040000002027812 */ /* 0x000fca00078eb8ff */
[----:B------:R4:W-:Y:S02]  /*0ad0*/  STS [UR6+0x8], R2 ;  /* 0x00000802ff007988 */ /* 0x0009e40008000806 */
.L_x_28:
[----:B------:R-:W-:Y:S05]  /*0ae0*/  BSYNC B2 ;  /* 0x0000000000027941 */ /* 0x000fea0003800000 */
.L_x_24:
[----:B-1-34-:R-:W1:Y:S02]  /*0af0*/  @!P2 LDS R2, [UR6+0x8] ;  /* 0x00000806ff02a984 */ /* 0x01ae640008000800 */
[----:B-1----:R-:W-:-:S05]  /*0b00*/  @!P2 LOP3.LUT R2, R2, 0x8000, RZ, 0xb8, !PT ;  /* 0x000080000202a812 */ /* 0x002fca00078eb8ff */
[----:B------:R1:W-:Y:S02]  /*0b10*/  @!P2 STS [UR6+0x8], R2 ;  /* 0x00000802ff00a988 */ /* 0x0003e40008000806 */
.L_x_29:
[----:B------:R-:W-:Y:S05]  /*0b20*/  BSYNC B3 ;  /* 0x0000000000037941 */ /* 0x000fea0003800000 */
.L_x_23:
[----:B------:R-:W-:Y:S05]  /*0b30*/  WARPSYNC.ALL ;  /* 0x0000000000007948 */ /* 0x000fea0003800000 */
[----:B------:R-:W-:-:S04]  /*0b40*/  UIADD3 UR23, UR5, 0x80, URZ ;  /* 0x0000008005177890 */ /* 0x000fc8000fffe03f */
[----:B------:R-:W-:-:S04]  /*0b50*/  UIADD3 UR22, UP0, UR23, UR8, URZ ;  /* 0x0000000817167290 */ /* 0x000fc8000ff1e03f */
[----:B------:R-:W-:Y:S01]  /*0b60*/  ULEA.HI.X.SX32 UR23, UR23, UR9, 0x1, UP0 ;  /* 0x0000000917177291 */ /* 0x000fe200080f0e3f */
[----:B------:R-:W-:Y:S11]  /*0b70*/  @P0 BRA `(.L_x_30) ;  /* 0x0000000000280947 */ /* 0x000ff60003800000 */
[----:B-1-345:R-:W1:Y:S01]  /*0b80*/  S2R R2, SR_LANEID ;  /* 0x0000000000027919 */ /* 0x03ae620000000000 */
[----:B------:R-:W-:Y:S05]  /*0b90*/  WARPSYNC.ALL ;  /* 0x0000000000007948 */ /* 0x000fea0003800000 */
[----:B-1----:R-:W-:-:S05]  /*0ba0*/  IMAD.SHL.U32 R8, R2, 0x4, RZ ;  /* 0x0000000402087824 */ /* 0x002fca00078e00ff */
[----:B------:R-:W1:Y:S01]  /*0bb0*/  LDS R9, [R8+UR6] ;  /* 0x0000000608097984 */ /* 0x000e620008000800 */
[----:B------:R-:W-:-:S05]  /*0bc0*/  IADD3 R2, P1, R8, UR22, RZ ;  /* 0x0000001608027c10 */ /* 0x000fca000ff3e0ff */
[----:B------:R-:W-:-:S05]  /*0bd0*/  IMAD.X R3, RZ, RZ, UR23, P1 ;  /* 0x00000017ff037e24 */ /* 0x000fca00088e06ff */
[----:B-1----:R1:W3:Y:S01]  /*0be0*/  ATOMG.E.EXCH.STRONG.GPU PT, RZ, [R2], R9 ;  /* 0x0000000902ff73a8 */ /* 0x0022e200041ee100 */
[----:B------:R-:W-:-:S04]  /*0bf0*/  DEPBAR {5,4,3,2,1,0} ;  /* 0x0000003f0000791a */ /* 0x000fc80000000000 */
[----:B------:R1:W-:Y:S01]  /*0c00*/  UTMACCTL.IV [UR22] ;  /* 0x00000000160079b9 */ /* 0x0003e20008000000 */
[----:B------:R-:W-:Y:S01]  /*0c10*/  NOP ;  /* 0x0000000000007918 */ /* 0x000fe20000000000 */
.L_x_30:
[----:B------:R-:W-:Y:S05]  /*0c20*/  @P0 BRA `(.L_x_31) ;  /* 0x00000000000c0947 */ /* 0x000fea0003800000 */
[----:B------:R0:W-:Y:S01]  /*0c30*/  UTMACMDFLUSH ;  /* 0x00000000000079b7 */ /* 0x0001e20000000000 */
[----:B------:R-:W-:Y:S05]  /*0c40*/  @P0 BRA `(.L_x_31) ;  /* 0x0000000000040947 */ /* 0x000fea0003800000 */
[----:B------:R-:W-:-:S04]  /*0c50*/  DEPBAR.LE SB0, 0x0 ;  /* 0x000080000000791a */ /* 0x000fc80000000000 */
.L_x_31:
[----:B------:R-:W-:Y:S05]  /*0c60*/  WARPSYNC.ALL ;  /* 0x0000000000007948 */ /* 0x000fea0003800000 */
[----:B---3--:R-:W-:Y:S06]  /*0c70*/  BAR.SYNC.DEFER_BLOCKING 0x0 ;  /* 0x0000000000007b1d */ /* 0x008fec0000010000 */
[----:B------:R-:W-:Y:S02]  /*0c80*/  BSSY B3, `(.L_x_32) ;  /* 0x000000b000037945 */ /* 0x000fe40003800000 */
[----:B------:R-:W-:Y:S06]  /*0c90*/  BAR.SYNC.DEFER_BLOCKING 0x0 ;  /* 0x0000000000007b1d */ /* 0x000fec0000010000 */
[----:B------:R3:W-:Y:S01]  /*0ca0*/  @!P0 STS [R4], RZ ;  /* 0x000000ff04008388 */ /* 0x0007e20000000800 */
[----:B------:R-:W-:Y:S01]  /*0cb0*/  NOP ;  /* 0x0000000000007918 */ /* 0x000fe20000000000 */
[----:B------:R-:W-:Y:S05]  /*0cc0*/  @P2 BRA `(.L_x_33) ;  /* 0x0000000000182947 */ /* 0x000fea0003800000 */
[----:B-1--45:R-:W1:Y:S01]  /*0cd0*/  LDS R2, [UR6+0x8] ;  /* 0x00000806ff027984 */ /* 0x032e620008000800 */
[----:B------:R-:W4:Y:S01]  /*0ce0*/  LDC.64 R8, c[0x0][0x220] ;  /* 0x00008800ff087b82 */ /* 0x000f220000000a00 */
[----:B------:R-:W-:Y:S02]  /*0cf0*/  IMAD.MOV.U32 R3, RZ, RZ, 0x70 ;  /* 0x00000070ff037424 */ /* 0x000fe400078e00ff */
[----:B----4-:R4:W-:Y:S03]  /*0d00*/  STS.64 [UR6], R8 ;  /* 0x00000008ff007988 */ /* 0x0109e60008000a06 */
[----:B-1----:R-:W-:-:S05]  /*0d10*/  LOP3.LUT R2, R2, 0x10, R3, 0xd8, !PT ;  /* 0x0000001002027812 */ /* 0x002fca00078ed803 */
[----:B------:R4:W-:Y:S02]  /*0d20*/  STS [UR6+0x8], R2 ;  /* 0x00000802ff007988 */ /* 0x0009e40008000806 */
.L_x_33:
[----:B-1----:R-:W-:Y:S05]  /*0d30*/  BSYNC B3 ;  /* 0x0000000000037941 */ /* 0x002fea0003800000 */
.L_x_32:
[----:B------:R-:W-:Y:S04]  /*0d40*/  BSSY B3, `(.L_x_34) ;  /* 0x0000033000037945 */ /* 0x000fe80003800000 */
[----:B------:R-:W-:Y:S04]  /*0d50*/  BSSY B4, `(.L_x_35) ;  /* 0x000002e000047945 */ /* 0x000fe80003800000 */
[----:B------:R-:W-:Y:S05]  /*0d60*/  @P2 BRA `(.L_x_36) ;  /* 0x0000000000242947 */ /* 0x000fea0003800000 */
[----:B----45:R-:W1:Y:S01]  /*0d70*/  LDS R2, [UR6+0x34] ;  /* 0x00003406ff027984 */ /* 0x030e620008000800 */
[----:B------:R-:W-:-:S05]  /*0d80*/  IMAD.MOV.U32 R3, RZ, RZ, 0x7f000000 ;  /* 0x7f000000ff037424 */ /* 0x000fca00078e00ff */
[----:B-1----:R-:W-:-:S05]  /*0d90*/  LOP3.LUT R2, R2, 0xff000000, R3, 0xb8, !PT ;  /* 0xff00000002027812 */ /* 0x002fca00078eb803 */
[----:B------:R1:W-:Y:S01]  /*0da0*/  STS [UR6+0x34], R2 ;  /* 0x00003402ff007988 */ /* 0x0003e20008000806 */
[----:B------:R-:W-:Y:S05]  /*0db0*/  @P2 BRA `(.L_x_37) ;  /* 0x0000000000182947 */ /* 0x000fea0003800000 */
[----:B-1----:R-:W1:Y:S01]  /*0dc0*/  LDS R2, [UR6+0x38] ;  /* 0x00003806ff027984 */ /* 0x002e620008000800 */
[----:B------:R-:W-:-:S05]  /*0dd0*/  IMAD.MOV.U32 R3, RZ, RZ, 0x7f ;  /* 0x0000007fff037424 */ /* 0x000fca00078e00ff */
[----:B-1----:R-:W-:-:S05]  /*0de0*/  LOP3.LUT R2, R2, 0xff, R3, 0xb8, !PT ;  /* 0x000000ff02027812 */ /* 0x002fca00078eb803 */
[----:B------:R1:W-:Y:S02]  /*0df0*/  STS [UR6+0x38], R2 ;  /* 0x00003802ff007988 */ /* 0x0003e40008000806 */
.L_x_36:
[----:B------:R-:W-:Y:S05]  /*0e00*/  @P2 BRA `(.L_x_38) ;  /* 0x00000000000c2947 */ /* 0x000fea0003800000 */
[----:B------:R1:W-:Y:S02]  /*0e10*/  STS [UR6+0x20], R5 ;  /* 0x00002005ff007988 */ /* 0x0003e40008000806 */
.L_x_37:
[----:B------:R-:W-:Y:S05]  /*0e20*/  @P2 BRA `(.L_x_39) ;  /* 0x0000000000242947 */ /* 0x000fea0003800000 */
[----:B------:R1:W-:Y:S02]  /*0e30*/  STS [UR6+0x24], R6 ;  /* 0x00002406ff007988 */ /* 0x0003e40008000806 */
.L_x_38:
[----:B------:R-:W-:Y:S05]  /*0e40*/  @P2 BRA `(.L_x_40) ;  /* 0x00000000002c2947 */ /* 0x000fea0003800000 */
[----:B-1--45:R-:W1:Y:S01]  /*0e50*/  LDS R2, [UR6+0x1c] ;  /* 0x00001c06ff027984 */ /* 0x032e620008000800 */
[----:B------:R-:W4:Y:S02]  /*0e60*/  LDC.64 R8, c[0x0][0x248] ;  /* 0x00009200ff087b82 */ /* 0x000f240000000a00 */
[--C-:B----4-:R-:W-:Y:S02]  /*0e70*/  SHF.R.U32.HI R5, RZ, 0x4, R9.reuse ;  /* 0x00000004ff057819 */ /* 0x110fe40000011609 */
[----:B------:R-:W-:-:S05]  /*0e80*/  SHF.R.U64 R3, R8, 0x4, R9 ;  /* 0x0000000408037819 */ /* 0x000fca0000001209 */
[----:B------:R4:W-:Y:S01]  /*0e90*/  STS [UR6+0xc], R3 ;  /* 0x00000c03ff007988 */ /* 0x0009e20008000806 */
[----:B-1----:R-:W-:-:S05]  /*0ea0*/  LOP3.LUT R2, R2, 0xf, R5, 0xb8, !PT ;  /* 0x0000000f02027812 */ /* 0x002fca00078eb805 */
[----:B------:R4:W-:Y:S02]  /*0eb0*/  STS [UR6+0x1c], R2 ;  /* 0x00001c02ff007988 */ /* 0x0009e40008000806 */
.L_x_39:
[----:B------:R-:W-:Y:S05]  /*0ec0*/  @P2 BRA `(.L_x_41) ;  /* 0x00000000001c2947 */ /* 0x000fea0003800000 */
[----:B-1--45:R-:W1:Y:S02]  /*0ed0*/  LDS R2, [UR6+0x34] ;  /* 0x00003406ff027984 */ /* 0x032e640008000800 */
[----:B-1----:R-:W-:-:S05]  /*0ee0*/  LOP3.LUT R2, R2, 0x7, RZ, 0xb8, !PT ;  /* 0x0000000702027812 */ /* 0x002fca00078eb8ff */
[----:B------:R1:W-:Y:S02]  /*0ef0*/  STS [UR6+0x34], R2 ;  /* 0x00003402ff007988 */ /* 0x0003e40008000806 */
.L_x_40:
[----:B------:R-:W-:Y:S05]  /*0f00*/  @P2 BRA `(.L_x_42) ;  /* 0x00000000001c2947 */ /* 0x000fea0003800000 */
[----:B-1--45:R-:W1:Y:S02]  /*0f10*/  LDS R2, [UR6+0x34] ;  /* 0x00003406ff027984 */ /* 0x032e640008000800 */
[----:B-1----:R-:W-:-:S05]  /*0f20*/  LOP3.LUT R2, R2, 0x38, RZ, 0xb8, !PT ;  /* 0x0000003802027812 */ /* 0x002fca00078eb8ff */
[----:B------:R1:W-:Y:S02]  /*0f30*/  STS [UR6+0x34], R2 ;  /* 0x00003402ff007988 */ /* 0x0003e40008000806 */
.L_x_41:
[----:B------:R-:W-:Y:S05]  /*0f40*/  @P2 BRA `(.L_x_43) ;  /* 0x00000000001c2947 */ /* 0x000fea0003800000 */
[----:B-1--45:R-:W1:Y:S02]  /*0f50*/  LDS R2, [UR6+0x8] ;  /* 0x00000806ff027984 */ /* 0x032e640008000800 */
[----:B-1----:R-:W-:-:S05]  /*0f60*/  LOP3.LUT R2, R2, 0x780, RZ, 0xb8, !PT ;  /* 0x0000078002027812 */ /* 0x002fca00078eb8ff */
[----:B------:R1:W-:Y:S02]  /*0f70*/  STS [UR6+0x8], R2 ;  /* 0x00000802ff007988 */ /* 0x0003e40008000806 */
.L_x_42:
[----:B------:R-:W-:Y:S05]  /*0f80*/  @P2 BRA `(.L_x_44) ;  /* 0x0000000000282947 */ /* 0x000fea0003800000 */
[----:B-1--45:R-:W1:Y:S02]  /*0f90*/  LDS R2, [UR6+0x8] ;  /* 0x00000806ff027984 */ /* 0x032e640008000800 */
[----:B-1----:R-:W-:-:S05]  /*0fa0*/  LOP3.LUT R2, R2, 0x1800, RZ, 0xb8, !PT ;  /* 0x0000180002027812 */ /* 0x002fca00078eb8ff */
[----:B------:R1:W-:Y:S02]  /*0fb0*/  STS [UR6+0x8], R2 ;  /* 0x00000802ff007988 */ /* 0x0003e40008000806 */
.L_x_43:
[----:B------:R-:W-:Y:S05]  /*0fc0*/  @P2 BREAK B4 ;  /* 0x0000000000042942 */ /* 0x000fea0003800000 */
[----:B------:R-:W-:Y:S05]  /*0fd0*/  @P2 BRA `(.L_x_45) ;  /* 0x0000000000242947 */ /* 0x000fea0003800000 */
[----:B-1--45:R-:W1:Y:S01]  /*0fe0*/  LDS R2, [UR6+0x8] ;  /* 0x00000806ff027984 */ /* 0x032e620008000800 */
[----:B------:R-:W-:-:S05]  /*0ff0*/  IMAD.MOV.U32 R3, RZ, RZ, 0x6000 ;  /* 0x00006000ff037424 */ /* 0x000fca00078e00ff */
[----:B-1----:R-:W-:-:S04]  /*1000*/  LOP3.LUT R2, R2, 0x6000, R3, 0xd8, !PT ;  /* 0x0000600002027812 */ /* 0x002fc800078ed803 */
[----:B------:R-:W-:-:S05]  /*1010*/  LOP3.LUT R2, R2, 0x400000, RZ, 0xb8, !PT ;  /* 0x0040000002027812 */ /* 0x000fca00078eb8ff */
[----:B------:R1:W-:Y:S02]  /*1020*/  STS [UR6+0x8], R2 ;  /* 0x00000802ff007988 */ /* 0x0003e40008000806 */
.L_x_44:
[----:B------:R-:W-:Y:S05]  /*1030*/  BSYNC B4 ;  /* 0x0000000000047941 */ /* 0x000fea0003800000 */
.L_x_35:
[----:B-1--45:R-:W1:Y:S02]  /*1040*/  @!P2 LDS R2, [UR6+0x8] ;  /* 0x00000806ff02a984 */ /* 0x032e640008000800 */
[----:B-1----:R-:W-:-:S05]  /*1050*/  @!P2 LOP3.LUT R2, R2, 0x8000, RZ, 0xb8, !PT ;  /* 0x000080000202a812 */ /* 0x002fca00078eb8ff */
[----:B------:R1:W-:Y:S02]  /*1060*/  @!P2 STS [UR6+0x8], R2 ;  /* 0x00000802ff00a988 */ /* 0x0003e40008000806 */
.L_x_45:
[----:B------:R-:W-:Y:S05]  /*1070*/  BSYNC B3 ;  /* 0x0000000000037941 */ /* 0x000fea0003800000 */
.L_x_34:
[----:B------:R-:W-:Y:S05]  /*1080*/  WARPSYNC.ALL ;  /* 0x0000000000007948 */ /* 0x000fea0003800000 */
[----:B------:R-:W-:Y:S01]  /*1090*/  UIADD3 UR5, UR5, 0x100, URZ ;  /* 0x0000010005057890 */ /* 0x000fe2000fffe03f */
[----:B------:R-:W-:Y:S01]  /*10a0*/  ISETP.GE.AND P1, PT, R12, 0x1, PT ;  /* 0x000000010c00780c */ /* 0x000fe20003f26270 */
[----:B------:R-:W-:Y:S01]  /*10b0*/  IMAD.MOV.U32 R24, RZ, RZ, RZ ;  /* 0x000000ffff187224 */ /* 0x000fe200078e00ff */
[----:B------:R-:W-:Y:S01]  /*10c0*/  SHF.R.U32.HI R6, RZ, 0x5, R0 ;  /* 0x00000005ff067819 */ /* 0x000fe20000011600 */
[----:B------:R-:W-:-:S04]  /*10d0*/  UIADD3 UR27, UP0, UR5, UR8, URZ ;  /* 0x00000008051b7290 */ /* 0x000fc8000ff1e03f */
[----:B------:R-:W-:Y:S01]  /*10e0*/  ULEA.HI.X.SX32 UR28, UR5, UR9, 0x1, UP0 ;  /* 0x00000009051c7291 */ /* 0x000fe200080f0e3f */
[----:B------:R-:W-:Y:S11]  /*10f0*/  @P0 BRA `(.L_x_46) ;  /* 0x0000000000300947 */ /* 0x000ff60003800000 */
[----:B-1--45:R-:W2:Y:S01]  /*1100*/  S2R R2, SR_LANEID ;  /* 0x0000000000027919 */ /* 0x032ea20000000000 */
[----:B------:R-:W-:Y:S05]  /*1110*/  WARPSYNC.ALL ;  /* 0x0000000000007948 */ /* 0x000fea0003800000 */
[----:B--23--:R-:W-:-:S05]  /*1120*/  IMAD.SHL.U32 R4, R2, 0x4, RZ ;  /* 0x0000000402047824 */ /* 0x00cfca00078e00ff */
[----:B------:R-:W1:Y:S01]  /*1130*/  LDS R5, [R4+UR6] ;  /* 0x0000000604057984 */ /* 0x000e620008000800 */
[----:B------:R-:W-:Y:S01]  /*1140*/  IADD3 R2, P3, R4, UR27, RZ ;  /* 0x0000001b04027c10 */ /* 0x000fe2000ff7e0ff */
[----:B------:R-:W-:-:S04]  /*1150*/  UMOV UR8, UR27 ;  /* 0x0000001b00087c82 */ /* 0x000fc80008000000 */
[----:B------:R-:W-:Y:S01]  /*1160*/  IMAD.X R3, RZ, RZ, UR28, P3 ;  /* 0x0000001cff037e24 */ /* 0x000fe200098e06ff */
[----:B------:R-:W-:-:S04]  /*1170*/  UMOV UR9, UR28 ;  /* 0x0000001c00097c82 */ /* 0x000fc80008000000 */
[----:B-1----:R1:W2:Y:S01]  /*1180*/  ATOMG.E.EXCH.STRONG.GPU PT, RZ, [R2], R5 ;  /* 0x0000000502ff73a8 */ /* 0x0022a200041ee100 */
[----:B------:R-:W-:-:S04]  /*1190*/  DEPBAR {5,4,3,2,1,0} ;  /* 0x0000003f0000791a */ /* 0x000fc80000000000 */
[----:B------:R1:W-:Y:S01]  /*11a0*/  UTMACCTL.IV [UR8] ;  /* 0x00000000080079b9 */ /* 0x0003e20008000000 */
[----:B------:R-:W-:Y:S01]  /*11b0*/  NOP ;  /* 0x0000000000007918 */ /* 0x000fe20000000000 */
.L_x_46:
[----:B------:R-:W-:Y:S05]  /*11c0*/  @P0 BRA `(.L_x_47) ;  /* 0x00000000000c0947 */ /* 0x000fea0003800000 */
[----:B------:R0:W-:Y:S01]  /*11d0*/  UTMACMDFLUSH ;  /* 0x00000000000079b7 */ /* 0x0001e20000000000 */
[----:B------:R-:W-:Y:S05]  /*11e0*/  @P0 BRA `(.L_x_47) ;  /* 0x0000000000040947 */ /* 0x000fea0003800000 */
[----:B------:R-:W-:-:S04]  /*11f0*/  DEPBAR.LE SB0, 0x0 ;  /* 0x000080000000791a */ /* 0x000fc80000000000 */
.L_x_47:
[----:B------:R-:W-:Y:S05]  /*1200*/  WARPSYNC.ALL ;  /* 0x0000000000007948 */ /* 0x000fea0003800000 */
[----:B--2---:R-:W-:Y:S01]  /*1210*/  BAR.SYNC.DEFER_BLOCKING 0x0 ;  /* 0x0000000000007b1d */ /* 0x004fe20000010000 */
[----:B------:R-:W-:Y:S01]  /*1220*/  R2UR UR7, R6 ;  /* 0x00000000060772ca */ /* 0x000fe200000e0000 */
[----:B------:R-:W-:Y:S01]  /*1230*/  IMAD.MOV.U32 R25, RZ, RZ, RZ ;  /* 0x000000ffff197224 */ /* 0x000fe200078e00ff */
[----:B------:R-:W-:Y:S02]  /*1240*/  CS2R R26, SRZ ;  /* 0x00000000001a7805 */ /* 0x000fe4000001ff00 */
[----:B------:R-:W-:-:S02]  /*1250*/  CS2R R28, SRZ ;  /* 0x00000000001c7805 */ /* 0x000fc4000001ff00 */
[----:B------:R-:W-:Y:S01]  /*1260*/  CS2R R30, SRZ ;  /* 0x00000000001e7805 */ /* 0x000fe2000001ff00 */
[----:B------:R-:W-:Y:S01]  /*1270*/  VOTEU.ALL UP0, P2 ;  /* 0x00000000003f7886 */ /* 0x000fe20001000000 */
[----:B-1----:R-:W-:Y:S01]  /*1280*/  UMOV UR8, 0x1 ;  /* 0x0000000100087882 */ /* 0x002fe20000000000 */
[----:B------:R-:W-:Y:S01]  /*1290*/  VOTEU.ALL UP1, P2 ;  /* 0x00000000003f7886 */ /* 0x000fe20001020000 */
[----:B------:R-:W-:Y:S01]  /*12a0*/  VOTEU.ALL UP2, P2 ;  /* 0x00000000003f7886 */ /* 0x000fe20001040000 */
[----:B------:R-:W-:Y:S01]  /*12b0*/  VOTEU.ALL UP3, P2 ;  /* 0x00000000003f7886 */ /* 0x000fe20001060000 */
[----:B------:R-:W-:-:S04]  /*12c0*/  @!UP0 UIADD3 UR10, -UR8, 0x100000, URZ ;  /* 0x00100000080a8890 */ /* 0x000fc8000fffe13f */
[----:B------:R-:W-:Y:S02]  /*12d0*/  @!UP0 USHF.L.U32 UR11, UR10, 0xb, URZ ;  /* 0x0000000b0a0b8899 */ /* 0x000fe4000800063f */
[----:B------:R-:W-:Y:S01]  /*12e0*/  @!UP0 USHF.L.U32 UR10, UR10, 0x1, URZ ;  /* 0x000000010a0a8899 */ /* 0x000fe2000800063f */
[----:B------:R-:W-:Y:S01]  /*12f0*/  CS2R R32, SRZ ;  /* 0x0000000000207805 */ /* 0x000fe2000001ff00 */
        /* <DEDUP_REMOVED lines=12> */
[----:B------:R-:W-:Y:S01]  /*13c0*/  VOTEU.ALL UP0, P2 ;  /* 0x00000000003f7886 */ /* 0x000fe20001000000 */
[----:B------:R-:W-:Y:S02]  /*13d0*/  CS2R R40, SRZ ;  /* 0x0000000000287805 */ /* 0x000fe4000001ff00 */
[----:B------:R-:W-:Y:S02]  /*13e0*/  CS2R R42, SRZ ;  /* 0x00000000002a7805 */ /* 0x000fe4000001ff00 */
[----:B------:R-:W-:Y:S02]  /*13f0*/  CS2R R44, SRZ ;  /* 0x00000000002c7805 */ /* 0x000fe4000001ff00 */
[----:B------:R-:W-:Y:S01]  /*1400*/  CS2R R46, SRZ ;  /* 0x00000000002e7805 */ /* 0x000fe2000001ff00 */
[----:B------:R-:W1:Y:S02]  /*1410*/  FENCE.VIEW.ASYNC.S ;  /* 0x00000000000073c6 */ /* 0x000e640000000000 */
[----:B-1----:R1:W2:Y:S02]  /*1420*/  @!UP0 SYNCS.EXCH.64 URZ, [UR6+0xc000], UR10 ;  /* 0x00c0000a063f85b2 */ /* 0x0022a40008000100 */
[----:B--2---:R-:W-:Y:S01]  /*1430*/  BAR.SYNC.DEFER_BLOCKING 0x0 ;  /* 0x0000000000007b1d */ /* 0x004fe20000010000 */
[----:B------:R-:W-:-:S02]  /*1440*/  CS2R R48, SRZ ;  /* 0x0000000000307805 */ /* 0x000fc4000001ff00 */
[----:B------:R-:W-:Y:S02]  /*1450*/  CS2R R50, SRZ ;  /* 0x0000000000327805 */ /* 0x000fe4000001ff00 */
[----:B------:R-:W-:Y:S02]  /*1460*/  CS2R R52, SRZ ;  /* 0x0000000000347805 */ /* 0x000fe4000001ff00 */
[----:B------:R-:W-:Y:S02]  /*1470*/  CS2R R54, SRZ ;  /* 0x0000000000367805 */ /* 0x000fe4000001ff00 */
[----:B------:R-:W-:Y:S02]  /*1480*/  CS2R R56, SRZ ;  /* 0x0000000000387805 */ /* 0x000fe4000001ff00 */
[----:B------:R-:W-:Y:S02]  /*1490*/  CS2R R58, SRZ ;  /* 0x00000000003a7805 */ /* 0x000fe4000001ff00 */
[----:B------:R-:W-:-:S02]  /*14a0*/  CS2R R60, SRZ ;  /* 0x00000000003c7805 */ /* 0x000fc4000001ff00 */
[----:B------:R-:W-:Y:S02]  /*14b0*/  CS2R R62, SRZ ;  /* 0x00000000003e7805 */ /* 0x000fe4000001ff00 */
[----:B------:R-:W-:Y:S02]  /*14c0*/  CS2R R64, SRZ ;  /* 0x0000000000407805 */ /* 0x000fe4000001ff00 */
[----:B------:R-:W-:Y:S01]  /*14d0*/  CS2R R66, SRZ ;  /* 0x0000000000427805 */ /* 0x000fe2000001ff00 */
[----:B-1----:R-:W-:Y:S01]  /*14e0*/  USHF.L.U32 UR11, UR29, 0x7, URZ ;  /* 0x000000071d0b7899 */ /* 0x002fe2000800063f */
[----:B------:R-:W-:Y:S02]  /*14f0*/  CS2R R68, SRZ ;  /* 0x0000000000447805 */ /* 0x000fe4000001ff00 */
[----:B------:R-:W-:Y:S02]  /*1500*/  CS2R R70, SRZ ;  /* 0x0000000000467805 */ /* 0x000fe4000001ff00 */
        /* <DEDUP_REMOVED lines=10> */
[----:B------:R-:W1:Y:S02]  /*15b0*/  @!UP1 SYNCS.EXCH.64 URZ, [UR6+0xc008], UR12 ;  /* 0x00c0080c063f95b2 */ /* 0x000e640008000100 */
[----:B-1----:R-:W-:Y:S01]  /*15c0*/  BAR.SYNC.DEFER_BLOCKING 0x0 ;  /* 0x0000000000007b1d */ /* 0x002fe20000010000 */
        /* <DEDUP_REMOVED lines=23> */
[----:B------:R1:W2:Y:S02]  /*1740*/  @!UP2 SYNCS.EXCH.64 URZ, [UR6+0xc010], UR14 ;  /* 0x00c0100e063fa5b2 */ /* 0x0002a40008000100 */
[----:B--2---:R-:W-:Y:S01]  /*1750*/  BAR.SYNC.DEFER_BLOCKING 0x0 ;  /* 0x0000000000007b1d */ /* 0x004fe20000010000 */
[----:B------:R-:W-:Y:S02]  /*1760*/  CS2R R138, SRZ ;  /* 0x00000000008a7805 */ /* 0x000fe4000001ff00 */
[----:B------:R-:W-:-:S02]  /*1770*/  CS2R R140, SRZ ;  /* 0x00000000008c7805 */ /* 0x000fc4000001ff00 */
[----:B------:R-:W-:Y:S02]  /*1780*/  CS2R R142, SRZ ;  /* 0x00000000008e7805 */ /* 0x000fe4000001ff00 */
[----:B------:R-:W-:Y:S02]  /*1790*/  CS2R R144, SRZ ;  /* 0x0000000000907805 */ /* 0x000fe4000001ff00 */
[----:B------:R-:W-:Y:S02]  /*17a0*/  CS2R R146, SRZ ;  /* 0x0000000000927805 */ /* 0x000fe4000001ff00 */
[----:B------:R-:W-:Y:S02]  /*17b0*/  CS2R R148, SRZ ;  /* 0x0000000000947805 */ /* 0x000fe4000001ff00 */
[----:B------:R-:W-:Y:S01]  /*17c0*/  CS2R R150, SRZ ;  /* 0x0000000000967805 */ /* 0x000fe2000001ff00 */
[----:B-1----:R-:W-:Y:S01]  /*17d0*/  USHF.L.U32 UR15, UR30, 0x8, URZ ;  /* 0x000000081e0f7899 */ /* 0x002fe2000800063f */
[----:B------:R1:W2:Y:S02]  /*17e0*/  @!UP3 SYNCS.EXCH.64 URZ, [UR6+0xc018], UR8 ;  /* 0x00c01808063fb5b2 */ /* 0x0002a40008000100 */
[----:B-1----:R-:W-:Y:S09]  /*17f0*/  @!P1 BRA `(.L_x_48) ;  /* 0x0000000400e09947 */ /* 0x002ff20003800000 */
        /* <DEDUP_REMOVED lines=63> */
[----:B------:R-:W-:Y:S01]  /*1bf0*/  CS2R R150, SRZ ;  /* 0x0000000000967805 */ /* 0x000fe2000001ff00 */
[----:B------:R-:W-:Y:S01]  /*1c00*/  UMOV UR5, URZ ;  /* 0x0000003f00057c82 */ /* 0x000fe20008000000 */
[----:B------:R-:W-:-:S05]  /*1c10*/  UMOV UR10, URZ ;  /* 0x0000003f000a7c82 */ /* 0x000fca0008000000 */
.L_x_50:
[----:B--2---:R-:W-:Y:S01]  /*1c20*/  BAR.SYNC.DEFER_BLOCKING 0x0 ;  /* 0x0000000000007b1d */ /* 0x004fe20000010000 */
[----:B------:R-:W-:Y:S01]  /*1c30*/  ULEA UR31, UR5, UR6, 0x3 ;  /* 0x00000006051f7291 */ /* 0x000fe2000f8e183f */
[----:B----4-:R-:W-:Y:S01]  /*1c40*/  @!P2 IMAD.MOV.U32 R3, RZ, RZ, 0x3000 ;  /* 0x00003000ff03a424 */ /* 0x010fe200078e00ff */
[----:B------:R-:W-:Y:S01]  /*1c50*/  ELECT P0, URZ, PT ;  /* 0x00000000003f782f */ /* 0x000fe20003800000 */
[----:B-----5:R-:W-:Y:S01]  /*1c60*/  IMAD.U32 R2, RZ, RZ, UR4 ;  /* 0x00000004ff027e24 */ /* 0x020fe2000f8e00ff */
[----:B------:R-:W-:Y:S02]  /*1c70*/  ULEA UR8, UR5, UR6, 0xc ;  /* 0x0000000605087291 */ /* 0x000fe4000f8e603f */
[C---:B------:R-:W-:Y:S02]  /*1c80*/  ISETP.LT.U32.AND P0, PT, R7.reuse, 0x20, P0 ;  /* 0x000000200700780c */ /* 0x040fe40000701070 */
[----:B------:R-:W-:Y:S02]  /*1c90*/  ELECT P1, URZ, PT ;  /* 0x00000000003f782f */ /* 0x000fe40003820000 */
[----:B------:R-:W-:Y:S01]  /*1ca0*/  SHF.L.U32 R2, R2, 0x1f, RZ ;  /* 0x0000001f02027819 */ /* 0x000fe200000006ff */
[----:B------:R-:W-:Y:S01]  /*1cb0*/  UIADD3 UR8, UR8, 0x8000, URZ ;  /* 0x0000800008087890 */ /* 0x000fe2000fffe03f */
[----:B------:R-:W-:Y:S01]  /*1cc0*/  ISETP.LT.U32.AND P1, PT, R7, 0x20, P1 ;  /* 0x000000200700780c */ /* 0x000fe20000f21070 */
[----:B------:R-:W-:Y:S01]  /*1cd0*/  ULEA UR12, UR5, UR6, 0xd ;  /* 0x00000006050c7291 */ /* 0x000fe2000f8e683f */
[----:B------:R-:W-:Y:S01]  /*1ce0*/  UMOV UR14, UR10 ;  /* 0x0000000a000e7c82 */ /* 0x000fe20008000000 */
[----:B------:R-:W-:-:S02]  /*1cf0*/  USHF.L.U32 UR18, UR7, 0x5, URZ ;  /* 0x0000000507127899 */ /* 0x000fc4000800063f */
[----:B------:R-:W-:Y:S02]  /*1d00*/  USHF.R.U32.HI UR26, URZ, 0x4, UR12 ;  /* 0x000000043f1a7899 */ /* 0x000fe4000801160c */
[----:B------:R-:W-:Y:S01]  /*1d10*/  VOTEU.ANY UP0, P0 ;  /* 0x00000000003f7886 */ /* 0x000fe20000000100 */
[----:B------:R-:W-:Y:S01]  /*1d20*/  VOTEU.ANY UP2, P0 ;  /* 0x00000000003f7886 */ /* 0x000fe20000040100 */
[----:B------:R-:W-:Y:S01]  /*1d30*/  ULOP3.LUT UR18, UR18, 0x80, URZ, 0xc0, !UPT ;  /* 0x0000008012127892 */ /* 0x000fe2000f8ec03f */
[----:B------:R1:W-:Y:S01]  /*1d40*/  @!P2 SYNCS.ARRIVE.TRANS64 RZ, [UR31+0xc000], R3 ;  /* 0x00c00003ffffa9a7 */ /* 0x0003e2000800001f */
[----:B------:R-:W-:Y:S01]  /*1d50*/  BAR.SYNC.DEFER_BLOCKING 0x0 ;  /* 0x0000000000007b1d */ /* 0x000fe20000010000 */
[----:B------:R-:W-:Y:S02]  /*1d60*/  @UP0 UIADD3 UR9, UR31, 0xc000, URZ ;  /* 0x0000c0001f090890 */ /* 0x000fe4000fffe03f */
[----:B------:R-:W-:Y:S02]  /*1d70*/  ULEA.HI UR18, UR8, UR18, URZ, 0x1c ;  /* 0x0000001208127291 */ /* 0x000fe4000f8fe03f */
[----:B------:R-:W-:Y:S01]  /*1d80*/  USGXT.U32 UR26, UR26, 0xe ;  /* 0x0000000e1a1a789a */ /* 0x000fe20008000000 */
[----:B------:R-:W-:Y:S01]  /*1d90*/  @UP0 UMOV UR16, UR20 ;  /* 0x0000001400100c82 */ /* 0x000fe20008000000 */
[----:B------:R-:W-:Y:S01]  /*1da0*/  @UP0 UMOV UR17, UR21 ;  /* 0x0000001500110c82 */ /* 0x000fe20008000000 */
[----:B------:R-:W-:Y:S01]  /*1db0*/  VOTEU.ANY UP1, P1 ;  /* 0x00000000003f7886 */ /* 0x000fe20000820100 */
[----:B------:R-:W-:Y:S01]  /*1dc0*/  VOTEU.ANY UP3, P1 ;  /* 0x00000000003f7886 */ /* 0x000fe20000860100 */
[----:B------:R-:W-:-:S03]  /*1dd0*/  UMOV UR19, 0xc0000010 ;  /* 0xc000001000137882 */ /* 0x000fc60000000000 */
[----:B------:R-:W-:Y:S01]  /*1de0*/  @UP1 UIADD3 UR13, UR31, 0xc000, URZ ;  /* 0x0000c0001f0d1890 */ /* 0x000fe2000fffe03f */
[----:B------:R-:W-:Y:S01]  /*1df0*/  @UP1 UMOV UR24, UR22 ;  /* 0x0000001600181c82 */ /* 0x000fe20008000000 */
[----:B------:R-:W-:Y:S01]  /*1e00*/  @UP1 UMOV UR25, UR23 ;  /* 0x0000001700191c82 */ /* 0x000fe20008000000 */
[----:B------:R2:W-:Y:S01]  /*1e10*/  @UP2 UTMALDG.2D [UR8], [UR16] ;  /* 0x00000008100025b4 */ /* 0x0005e20008008000 */
[----:B------:R4:W-:Y:S06]  /*1e20*/  MEMBAR.ALL.CTA ;  /* 0x0000000000007992 */ /* 0x0009ec0000008000 */
[----:B----4-:R-:W4:Y:S01]  /*1e30*/  FENCE.VIEW.ASYNC.S ;  /* 0x00000000000073c6 */ /* 0x010f220000000000 */
[----:B--2---:R-:W-:Y:S01]  /*1e40*/  ULOP3.LUT UR16, UR18, 0x3fff, URZ, 0xc0, !UPT ;  /* 0x00003fff12107892 */ /* 0x004fe2000f8ec03f */
[----:B------:R-:W-:-:S02]  /*1e50*/  UMOV UR17, 0xc0000010 ;  /* 0xc000001000117882 */ /* 0x000fc40000000000 */
[----:B------:R-:W-:Y:S01]  /*1e60*/  UMOV UR18, UR26 ;  /* 0x0000001a00127c82 */ /* 0x000fe20008000000 */
[----:B----4-:R-:W-:Y:S06]  /*1e70*/  BAR.SYNC.DEFER_BLOCKING 0x0 ;  /* 0x0000000000007b1d */ /* 0x010fec0000010000 */
[----:B------:R1:W-:Y:S02]  /*1e80*/  @UP3 UTMALDG.2D [UR12], [UR24] ;  /* 0x0000000c180035b4 */ /* 0x0003e40008008000 */
[----:B------:R-:W-:Y:S06]  /*1e90*/  BAR.SYNC.DEFER_BLOCKING 0x0 ;  /* 0x0000000000007b1d */ /* 0x000fec0000010000 */
[----:B------:R-:W2:Y:S02]  /*1ea0*/  SYNCS.PHASECHK.TRANS64.TRYWAIT P0, [UR31+0xc000], R2 ;  /* 0x00c00002ff0075a7 */ /* 0x000ea4000800015f */
[----:B-12---:R-:W-:Y:S05]  /*1eb0*/  @!P0 BRA `(.L_x_49) ;  /* 0x0000000800d88947 */ /* 0x006fea0003800000 */
.L_x_51:
[----:B------:R-:W1:Y:S01]  /*1ec0*/  LDC R2, c[0x0][0x230] ;  /* 0x00008c00ff027b82 */ /* 0x000e620000000800 */
[----:B------:R-:W-:Y:S01]  /*1ed0*/  UIADD3 UR10, UR10, 0x20, URZ ;  /* 0x000000200a0a7890 */ /* 0x000fe2000fffe03f */
[----:B------:R-:W-:Y:S02]  /*1ee0*/  WARPGROUP.DEPBAR.LE gsb0, 0x0 ;  /* 0x00008000000079c5 */ /* 0x000fe40000010000 */
[----:B------:R-:W-:Y:S01]  /*1ef0*/  UIADD3 UR5, UR5, 0x1, URZ ;  /* 0x0000000105057890 */ /* 0x000fe2000fffe03f */
[----:B------:R-:W-:-:S03]  /*1f00*/  WARPGROUP.ARRIVE ;  /* 0x00000000000079c5 */ /* 0x000fc60000000000 */
[----:B------:R-:W-:-:S03]  /*1f10*/  UISETP.NE.U32.AND UP0, UPT, UR5, 0x4, UPT ;  /* 0x000000040500788c */ /* 0x000fc6000bf05070 */
[----:B------:R-:W-:Y:S01]  /*1f20*/  QGMMA.64x256x32.F32.E4M3.E4M3 R24, gdesc[UR16], R24, gsb0 ;  /* 0x03e00000101879f3 */ /* 0x000fe20008000818 */
[----:B------:R-:W-:Y:S02]  /*1f30*/  USEL UR8, URZ, 0x1, UP0 ;  /* 0x000000013f087887 */ /* 0x000fe40008000000 */
[----:B------:R-:W-:Y:S02]  /*1f40*/  USEL UR5, UR5, URZ, UP0 ;  /* 0x0000003f05057287 */ /* 0x000fe40008000000 */
[----:B------:R-:W-:Y:S01]  /*1f50*/  ULOP3.LUT UR4, UR4, UR8, URZ, 0x3c, !UPT ;  /* 0x0000000804047292 */ /* 0x000fe2000f8e3c3f */
[----:B-1----:R-:W-:-:S13]  /*1f60*/  ISETP.LE.AND P0, PT, R2, UR10, PT ;  /* 0x0000000a02007c0c */ /* 0x002fda000bf03270 */
[----:B------:R-:W-:Y:S05]  /*1f70*/  @!P0 BRA `(.L_x_50) ;  /* 0xfffffffc00288947 */ /* 0x000fea000383ffff */
.L_x_48:
[----:B------:R-:W-:Y:S02]  /*1f80*/  WARPGROUP.DEPBAR.LE gsb0, 0x0 ;  /* 0x00008000000079c5 */ /* 0x000fe40000010000 */
[----:B--2---:R-:W-:Y:S01]  /*1f90*/  BAR.SYNC.DEFER_BLOCKING 0x0 ;  /* 0x0000000000007b1d */ /* 0x004fe20000010000 */
[C---:B----45:R-:W-:Y:S01]  /*1fa0*/  IMAD.SHL.U32 R2, R0.reuse, 0x40, RZ ;  /* 0x0000004000027824 */ /* 0x070fe200078e00ff */
[C---:B------:R-:W-:Y:S01]  /*1fb0*/  LOP3.LUT R3, R0.reuse, 0x1c, RZ, 0xc0, !PT ;  /* 0x0000001c00037812 */ /* 0x040fe200078ec0ff */
[----:B---3--:R-:W-:Y:S01]  /*1fc0*/  IMAD.SHL.U32 R4, R0, 0x2, RZ ;  /* 0x0000000200047824 */ /* 0x008fe200078e00ff */
[----:B------:R-:W-:Y:S02]  /*1fd0*/  ELECT P0, URZ, PT ;  /* 0x00000000003f782f */ /* 0x000fe40003800000 */
[----:B------:R-:W-:Y:S01]  /*1fe0*/  F2FP.SATFINITE.E4M3.F32.PACK_AB_MERGE_C R24, R25, R24, RZ ;  /* 0x000000181918723e */ /* 0x000fe200048070ff */
[----:B------:R-:W-:Y:S01]  /*1ff0*/  ULOP3.LUT UR7, UR7, 0x1, URZ, 0xc0, !UPT ;  /* 0x0000000107077892 */ /* 0x000fe2000f8ec03f */
[----:B------:R-:W-:Y:S01]  /*2000*/  LOP3.LUT R2, R2, 0x3800, RZ, 0xc0, !PT ;  /* 0x0000380002027812 */ /* 0x000fe200078ec0ff */
[----:B------:R-:W-:Y:S01]  /*2010*/  UMOV UR14, UR11 ;  /* 0x0000000b000e7c82 */ /* 0x000fe20008000000 */
[----:B------:R-:W-:Y:S01]  /*2020*/  LOP3.LUT R4, R4, 0x6, RZ, 0xc0, !PT ;  /* 0x0000000604047812 */ /* 0x000fe200078ec0ff */
[----:B------:R-:W-:Y:S01]  /*2030*/  ULEA UR13, UR7, UR15, 0x7 ;  /* 0x0000000f070d7291 */ /* 0x000fe2000f8e383f */
[----:B------:R-:W-:Y:S01]  /*2040*/  F2FP.SATFINITE.E4M3.F32.PACK_AB_MERGE_C R26, R27, R26, RZ ;  /* 0x0000001a1b1a723e */ /* 0x000fe200048070ff */
[----:B------:R-:W-:Y:S01]  /*2050*/  IMAD R2, R3, 0x20, R2 ;  /* 0x0000002003027824 */ /* 0x000fe200078e0202 */
[----:B------:R-:W-:Y:S01]  /*2060*/  F2FP.SATFINITE.E4M3.F32.PACK_AB_MERGE_C R28, R29, R28, RZ ;  /* 0x0000001c1d1c723e */ /* 0x000fe200048070ff */
[----:B------:R-:W-:Y:S01]  /*2070*/  IMAD R3, R3, 0x4, R4 ;  /* 0x0000000403037824 */ /* 0x000fe200078e0204 */
[----:B------:R-:W-:Y:S01]  /*2080*/  F2FP.SATFINITE.E4M3.F32.PACK_AB_MERGE_C R30, R31, R30, RZ ;  /* 0x0000001e1f1e723e */ /* 0x000fe200048070ff */
[----:B------:R-:W-:Y:S01]  /*2090*/  ULEA UR12, UR7, UR6, 0xe ;  /* 0x00000006070c7291 */ /* 0x000fe2000f8e703f */
[----:B------:R-:W-:Y:S01]  /*20a0*/  F2FP.SATFINITE.E4M3.F32.PACK_AB_MERGE_C R88, R89, R88, RZ ;  /* 0x000000585958723e */ /* 0x000fe200048070ff */
[----:B------:R-:W-:Y:S01]  /*20b0*/  IMAD.IADD R3, R2, 0x1, R3 ;  /* 0x0000000102037824 */ /* 0x000fe200078e0203 */
[----:B------:R-:W-:-:S02]  /*20c0*/  F2FP.SATFINITE.E4M3.F32.PACK_AB_MERGE_C R90, R91, R90, RZ ;  /* 0x0000005a5b5a723e */ /* 0x000fc400048070ff */
[----:B------:R-:W-:Y:S02]  /*20d0*/  F2FP.SATFINITE.E4M3.F32.PACK_AB_MERGE_C R92, R93, R92, RZ ;  /* 0x0000005c5d5c723e */ /* 0x000fe400048070ff */
[----:B------:R-:W-:Y:S01]  /*20e0*/  F2FP.SATFINITE.E4M3.F32.PACK_AB_MERGE_C R94, R95, R94, RZ ;  /* 0x0000005e5f5e723e */ /* 0x000fe200048070ff */
[----:B------:R-:W1:Y:S02]  /*20f0*/  @!P2 SYNCS.CCTL.IV [UR6+0xc000] ;  /* 0x00c00000ff00a9b1 */ /* 0x000e640008000006 */
[----:B-1----:R-:W-:Y:S01]  /*2100*/  BAR.SYNC.DEFER_BLOCKING 0x0 ;  /* 0x0000000000007b1d */ /* 0x002fe20000010000 */
[----:B------:R-:W-:Y:S02]  /*2110*/  F2FP.SATFINITE.E4M3.F32.PACK_AB_MERGE_C R32, R33, R32, RZ ;  /* 0x000000202120723e */ /* 0x000fe400048070ff */
[----:B------:R-:W-:Y:S02]  /*2120*/  F2FP.SATFINITE.E4M3.F32.PACK_AB_MERGE_C R34, R35, R34, RZ ;  /* 0x000000222322723e */ /* 0x000fe400048070ff */
[----:B------:R-:W-:-:S02]  /*2130*/  F2FP.SATFINITE.E4M3.F32.PACK_AB_MERGE_C R36, R37, R36, RZ ;  /* 0x000000242524723e */ /* 0x000fc400048070ff */
[----:B------:R-:W-:Y:S02]  /*2140*/  F2FP.SATFINITE.E4M3.F32.PACK_AB_MERGE_C R38, R39, R38, RZ ;  /* 0x000000262726723e */ /* 0x000fe400048070ff */
[----:B------:R-:W-:Y:S02]  /*2150*/  F2FP.SATFINITE.E4M3.F32.PACK_AB_MERGE_C R96, R97, R96, RZ ;  /* 0x000000606160723e */ /* 0x000fe400048070ff */
[----:B------:R-:W-:Y:S02]  /*2160*/  F2FP.SATFINITE.E4M3.F32.PACK_AB_MERGE_C R98, R99, R98, RZ ;  /* 0x000000626362723e */ /* 0x000fe400048070ff */
[----:B------:R-:W-:Y:S02]  /*2170*/  F2FP.SATFINITE.E4M3.F32.PACK_AB_MERGE_C R100, R101, R100, RZ ;  /* 0x000000646564723e */ /* 0x000fe400048070ff */
[----:B------:R-:W-:Y:S02]  /*2180*/  F2FP.SATFINITE.E4M3.F32.PACK_AB_MERGE_C R102, R103, R102, RZ ;  /* 0x000000666766723e */ /* 0x000fe400048070ff */
[----:B------:R-:W-:-:S02]  /*2190*/  ISETP.LT.U32.AND P0, PT, R7, 0x40, P0 ;  /* 0x000000400700780c */ /* 0x000fc40000701070 */
[----:B------:R-:W-:Y:S02]  /*21a0*/  LOP3.LUT R5, R3, 0x10, RZ, 0x3c, !PT ;  /* 0x0000001003057812 */ /* 0x000fe400078e3cff */
[----:B------:R-:W-:Y:S02]  /*21b0*/  F2FP.SATFINITE.E4M3.F32.PACK_AB_MERGE_C R40, R41, R40, RZ ;  /* 0x000000282928723e */ /* 0x000fe400048070ff */
[----:B------:R-:W-:Y:S01]  /*21c0*/  F2FP.SATFINITE.E4M3.F32.PACK_AB_MERGE_C R42, R43, R42, RZ ;  /* 0x0000002a2b2a723e */ /* 0x000fe200048070ff */
[----:B------:R-:W1:Y:S02]  /*21d0*/  @!P2 SYNCS.CCTL.IV [UR6+0xc008] ;  /* 0x00c00800ff00a9b1 */ /* 0x000e640008000006 */
[----:B-1----:R-:W-:Y:S01]  /*21e0*/  BAR.SYNC.DEFER_BLOCKING 0x0 ;  /* 0x0000000000007b1d */ /* 0x002fe20000010000 */
[----:B------:R-:W-:Y:S02]  /*21f0*/  F2FP.SATFINITE.E4M3.F32.PACK_AB_MERGE_C R44, R45, R44, RZ ;  /* 0x0000002c2d2c723e */ /* 0x000fe400048070ff */
[----:B------:R-:W-:-:S02]  /*2200*/  F2FP.SATFINITE.E4M3.F32.PACK_AB_MERGE_C R46, R47, R46, RZ ;  /* 0x0000002e2f2e723e */ /* 0x000fc400048070ff */
[----:B------:R-:W-:Y:S01]  /*2210*/  F2FP.SATFINITE.E4M3.F32.PACK_AB_MERGE_C R104, R105, R104, RZ ;  /* 0x000000686968723e */ /* 0x000fe200048070ff */
[----:B------:R-:W-:Y:S01]  /*2220*/  VOTEU.ANY UP0, P0 ;  /* 0x00000000003f7886 */ /* 0x000fe20000000100 */
[----:B------:R-:W-:Y:S01]  /*2230*/  F2FP.SATFINITE.E4M3.F32.PACK_AB_MERGE_C R106, R107, R106, RZ ;  /* 0x0000006a6b6a723e */ /* 0x000fe200048070ff */
[----:B------:R-:W-:Y:S01]  /*2240*/  VOTEU.ANY UP1, P0 ;  /* 0x00000000003f7886 */ /* 0x000fe20000020100 */
[----:B------:R-:W-:Y:S02]  /*2250*/  F2FP.SATFINITE.E4M3.F32.PACK_AB_MERGE_C R108, R109, R108, RZ ;  /* 0x0000006c6d6c723e */ /* 0x000fe400048070ff */
[----:B------:R-:W-:Y:S01]  /*2260*/  F2FP.SATFINITE.E4M3.F32.PACK_AB_MERGE_C R110, R111, R110, RZ ;  /* 0x0000006e6f6e723e */ /* 0x000fe200048070ff */
[----:B------:R-:W-:Y:S01]  /*2270*/  @UP0 UMOV UR8, UR27 ;  /* 0x0000001b00080c82 */ /* 0x000fe20008000000 */
[----:B------:R-:W-:Y:S01]  /*2280*/  LOP3.LUT R7, R3, 0x20, RZ, 0x3c, !PT ;  /* 0x0000002003077812 */ /* 0x000fe200078e3cff */
[----:B------:R-:W-:Y:S01]  /*2290*/  @UP0 UMOV UR9, UR28 ;  /* 0x0000001c00090c82 */ /* 0x000fe20008000000 */
[----:B------:R-:W-:-:S02]  /*22a0*/  F2FP.SATFINITE.E4M3.F32.PACK_AB_MERGE_C R48, R49, R48, RZ ;  /* 0x000000303130723e */ /* 0x000fc400048070ff */
[----:B------:R-:W-:Y:S02]  /*22b0*/  F2FP.SATFINITE.E4M3.F32.PACK_AB_MERGE_C R50, R51, R50, RZ ;  /* 0x000000323332723e */ /* 0x000fe400048070ff */
[----:B------:R-:W-:Y:S02]  /*22c0*/  F2FP.SATFINITE.E4M3.F32.PACK_AB_MERGE_C R52, R53, R52, RZ ;  /* 0x000000343534723e */ /* 0x000fe400048070ff */
[----:B------:R-:W-:Y:S02]  /*22d0*/  F2FP.SATFINITE.E4M3.F32.PACK_AB_MERGE_C R54, R55, R54, RZ ;  /* 0x000000363736723e */ /* 0x000fe400048070ff */
[----:B------:R-:W-:Y:S01]  /*22e0*/  F2FP.SATFINITE.E4M3.F32.PACK_AB_MERGE_C R112, R113, R112, RZ ;  /* 0x000000707170723e */ /* 0x000fe200048070ff */
[----:B------:R-:W1:Y:S02]  /*22f0*/  @!P2 SYNCS.CCTL.IV [UR6+0xc010] ;  /* 0x00c01000ff00a9b1 */ /* 0x000e640008000006 */
[----:B-1----:R-:W-:Y:S01]  /*2300*/  BAR.SYNC.DEFER_BLOCKING 0x0 ;  /* 0x0000000000007b1d */ /* 0x002fe20000010000 */
[----:B------:R-:W-:-:S02]  /*2310*/  F2FP.SATFINITE.E4M3.F32.PACK_AB_MERGE_C R114, R115, R114, RZ ;  /* 0x000000727372723e */ /* 0x000fc400048070ff */
[----:B------:R-:W-:Y:S02]  /*2320*/  F2FP.SATFINITE.E4M3.F32.PACK_AB_MERGE_C R116, R117, R116, RZ ;  /* 0x000000747574723e */ /* 0x000fe400048070ff */
[----:B------:R-:W-:Y:S02]  /*2330*/  F2FP.SATFINITE.E4M3.F32.PACK_AB_MERGE_C R118, R119, R118, RZ ;  /* 0x000000767776723e */ /* 0x000fe400048070ff */
[----:B------:R-:W-:Y:S02]  /*2340*/  LOP3.LUT R9, R3, 0x30, RZ, 0x3c, !PT ;  /* 0x0000003003097812 */ /* 0x000fe400078e3cff */
[----:B------:R-:W-:Y:S02]  /*2350*/  F2FP.SATFINITE.E4M3.F32.PACK_AB_MERGE_C R56, R57, R56, RZ ;  /* 0x000000383938723e */ /* 0x000fe400048070ff */
[----:B------:R-:W-:Y:S02]  /*2360*/  F2FP.SATFINITE.E4M3.F32.PACK_AB_MERGE_C R58, R59, R58, RZ ;  /* 0x0000003a3b3a723e */ /* 0x000fe400048070ff */
[----:B------:R-:W-:-:S02]  /*2370*/  F2FP.SATFINITE.E4M3.F32.PACK_AB_MERGE_C R60, R61, R60, RZ ;  /* 0x0000003c3d3c723e */ /* 0x000fc400048070ff */
[----:B------:R-:W-:Y:S02]  /*2380*/  F2FP.SATFINITE.E4M3.F32.PACK_AB_MERGE_C R62, R63, R62, RZ ;  /* 0x0000003e3f3e723e */ /* 0x000fe400048070ff */
[----:B------:R-:W-:Y:S02]  /*2390*/  F2FP.SATFINITE.E4M3.F32.PACK_AB_MERGE_C R120, R121, R120, RZ ;  /* 0x000000787978723e */ /* 0x000fe400048070ff */
[----:B------:R-:W-:Y:S02]  /*23a0*/  F2FP.SATFINITE.E4M3.F32.PACK_AB_MERGE_C R122, R123, R122, RZ ;  /* 0x0000007a7b7a723e */ /* 0x000fe400048070ff */
[----:B------:R-:W-:Y:S02]  /*23b0*/  F2FP.SATFINITE.E4M3.F32.PACK_AB_MERGE_C R124, R125, R124, RZ ;  /* 0x0000007c7d7c723e */ /* 0x000fe400048070ff */
[----:B------:R-:W-:Y:S01]  /*23c0*/  F2FP.SATFINITE.E4M3.F32.PACK_AB_MERGE_C R126, R127, R126, RZ ;  /* 0x0000007e7f7e723e */ /* 0x000fe200048070ff */
[----:B------:R-:W1:Y:S02]  /*23d0*/  @!P2 SYNCS.CCTL.IV [UR6+0xc018] ;  /* 0x00c01800ff00a9b1 */ /* 0x000e640008000006 */
[----:B-1----:R-:W-:Y:S01]  /*23e0*/  STS.U16 [R3+UR6], R24 ;  /* 0x0000001803007988 */ /* 0x002fe20008000406 */
[----:B------:R-:W-:-:S02]  /*23f0*/  F2FP.SATFINITE.E4M3.F32.PACK_AB_MERGE_C R64, R65, R64, RZ ;  /* 0x000000404140723e */ /* 0x000fc400048070ff */
[----:B------:R-:W-:Y:S01]  /*2400*/  F2FP.SATFINITE.E4M3.F32.PACK_AB_MERGE_C R66, R67, R66, RZ ;  /* 0x000000424342723e */ /* 0x000fe200048070ff */
[----:B------:R-:W-:Y:S01]  /*2410*/  STS.U16 [R3+UR6+0x400], R26 ;  /* 0x0004001a03007988 */ /* 0x000fe20008000406 */
[----:B------:R-:W-:Y:S02]  /*2420*/  F2FP.SATFINITE.E4M3.F32.PACK_AB_MERGE_C R68, R69, R68, RZ ;  /* 0x000000444544723e */ /* 0x000fe400048070ff */
[----:B------:R-:W-:Y:S01]  /*2430*/  F2FP.SATFINITE.E4M3.F32.PACK_AB_MERGE_C R70, R71, R70, RZ ;  /* 0x000000464746723e */ /* 0x000fe200048070ff */
[----:B------:R-:W-:Y:S01]  /*2440*/  STS.U16 [R3+UR6+0x8], R28 ;  /* 0x0000081c03007988 */ /* 0x000fe20008000406 */
[----:B------:R-:W-:Y:S02]  /*2450*/  F2FP.SATFINITE.E4M3.F32.PACK_AB_MERGE_C R128, R129, R128, RZ ;  /* 0x000000808180723e */ /* 0x000fe400048070ff */
[----:B------:R-:W-:Y:S01]  /*2460*/  F2FP.SATFINITE.E4M3.F32.PACK_AB_MERGE_C R130, R131, R130, RZ ;  /* 0x000000828382723e */ /* 0x000fe200048070ff */
[----:B------:R-:W-:Y:S01]  /*2470*/  STS.U16 [R3+UR6+0x408], R30 ;  /* 0x0004081e03007988 */ /* 0x000fe20008000406 */
        /* <DEDUP_REMOVED lines=14> */
[----:B------:R-:W-:Y:S01]  /*2560*/  STS.U16 [R5+UR6], R32 ;  /* 0x0000002005007988 */ /* 0x000fe20008000406 */
        /* <DEDUP_REMOVED lines=11> */
[----:B------:R-:W-:Y:S04]  /*2620*/  STS.U16 [R5+UR6+0x4000], R96 ;  /* 0x0040006005007988 */ /* 0x000fe80008000406 */
[----:B------:R-:W-:Y:S04]  /*2630*/  STS.U16 [R5+UR6+0x4400], R98 ;  /* 0x0044006205007988 */ /* 0x000fe80008000406 */
[----:B------:R-:W-:Y:S04]  /*2640*/  STS.U16 [R5+UR6+0x4008], R100 ;  /* 0x0040086405007988 */ /* 0x000fe80008000406 */
[----:B------:R1:W-:Y:S04]  /*2650*/  STS.U16 [R5+UR6+0x4408], R102 ;  /* 0x0044086605007988 */ /* 0x0003e80008000406 */
[----:B------:R-:W-:Y:S04]  /*2660*/  STS.U16 [R7+UR6], R40 ;  /* 0x0000002807007988 */ /* 0x000fe80008000406 */
[----:B------:R-:W-:Y:S01]  /*2670*/  STS.U16 [R7+UR6+0x400], R42 ;  /* 0x0004002a07007988 */ /* 0x000fe20008000406 */
[----:B-1----:R-:W-:-:S03]  /*2680*/  LOP3.LUT R5, R3, 0x40, RZ, 0x3c, !PT ;  /* 0x0000004003057812 */ /* 0x002fc600078e3cff */
[----:B------:R-:W-:Y:S04]  /*2690*/  STS.U16 [R7+UR6+0x8], R44 ;  /* 0x0000082c07007988 */ /* 0x000fe80008000406 */
[----:B------:R-:W-:Y:S04]  /*26a0*/  STS.U16 [R7+UR6+0x408], R46 ;  /* 0x0004082e07007988 */ /* 0x000fe80008000406 */
        /* <DEDUP_REMOVED lines=15> */
[----:B-1----:R-:W-:-:S02]  /*27a0*/  LOP3.LUT R9, R3, 0x60, RZ, 0x3c, !PT ;  /* 0x0000006003097812 */ /* 0x002fc400078e3cff */
[----:B------:R-:W-:Y:S01]  /*27b0*/  LOP3.LUT R3, R3, 0x70, RZ, 0x3c, !PT ;  /* 0x0000007003037812 */ /* 0x000fe200078e3cff */
[----:B------:R-:W-:Y:S04]  /*27c0*/  STS.U16 [R5+UR6+0x8], R60 ;  /* 0x0000083c05007988 */ /* 0x000fe80008000406 */
[----:B------:R-:W-:Y:S04]  /*27d0*/  STS.U16 [R5+UR6+0x408], R62 ;  /* 0x0004083e05007988 */ /* 0x000fe80008000406 */
[----:B------:R-:W-:Y:S04]  /*27e0*/  STS.U16 [R5+UR6+0x4000], R120 ;  /* 0x0040007805007988 */ /* 0x000fe80008000406 */
[----:B------:R-:W-:Y:S04]  /*27f0*/  STS.U16 [R5+UR6+0x4400], R122 ;  /* 0x0044007a05007988 */ /* 0x000fe80008000406 */
[----:B------:R-:W-:Y:S04]  /*2800*/  STS.U16 [R5+UR6+0x4008], R124 ;  /* 0x0040087c05007988 */ /* 0x000fe80008000406 */
[----:B------:R-:W-:Y:S04]  /*2810*/  STS.U16 [R5+UR6+0x4408], R126 ;  /* 0x0044087e05007988 */ /* 0x000fe80008000406 */
[----:B------:R-:W-:Y:S04]  /*2820*/  STS.U16 [R7+UR6], R64 ;  /* 0x0000004007007988 */ /* 0x000fe80008000406 */
[----:B------:R-:W-:Y:S04]  /*2830*/  STS.U16 [R7+UR6+0x400], R66 ;  /* 0x0004004207007988 */ /* 0x000fe80008000406 */
        /* <DEDUP_REMOVED lines=21> */
[----:B------:R-:W-:Y:S01]  /*2990*/  STS.U16 [R3+UR6+0x4408], R150 ;  /* 0x0044089603007988 */ /* 0x000fe20008000406 */
[----:B------:R1:W-:Y:S06]  /*29a0*/  MEMBAR.ALL.CTA ;  /* 0x0000000000007992 */ /* 0x0003ec0000008000 */
[----:B-1----:R-:W1:Y:S02]  /*29b0*/  FENCE.VIEW.ASYNC.S ;  /* 0x00000000000073c6 */ /* 0x002e640000000000 */
[----:B-1----:R-:W-:Y:S06]  /*29c0*/  BAR.SYNC.DEFER_BLOCKING 0x0 ;  /* 0x0000000000007b1d */ /* 0x002fec0000010000 */
[----:B------:R1:W-:Y:S01]  /*29d0*/  @UP1 UTMASTG.2D [UR12], [UR8] ;  /* 0x0000000c080013b5 */ /* 0x0003e20008008000 */
[----:B------:R0:W-:Y:S01]  /*29e0*/  UTMACMDFLUSH ;  /* 0x00000000000079b7 */ /* 0x0001e20000000000 */
[----:B------:R-:W-:-:S04]  /*29f0*/  DEPBAR.LE SB0, 0x0 ;  /* 0x000080000000791a */ /* 0x000fc80000000000 */
[----:B------:R-:W-:Y:S06]  /*2a00*/  BAR.SYNC.DEFER_BLOCKING 0x0 ;  /* 0x0000000000007b1d */ /* 0x000fec0000010000 */
[----:B-1----:R-:W-:Y:S05]  /*2a10*/  EXIT ;  /* 0x000000000000794d */ /* 0x002fea0003800000 */
.L_x_49:
[----:B------:R-:W1:Y:S02]  /*2a20*/  SYNCS.PHASECHK.TRANS64.TRYWAIT P0, [UR31+0xc000], R2 ;  /* 0x00c00002ff0075a7 */ /* 0x000e64000800015f */
[----:B-1----:R-:W-:Y:S05]  /*2a30*/  @!P0 BRA `(.L_x_49) ;  /* 0xfffffffc00f88947 */ /* 0x002fea000383ffff */
[----:B------:R-:W-:Y:S05]  /*2a40*/  BRA `(.L_x_51) ;  /* 0xfffffff4001c7947 */ /* 0x000fea000383ffff */
.L_x_52:
[----:B------:R-:W-:-:S00]  /*2a50*/  BRA `(.L_x_52) ;  /* 0xfffffffc00fc7947 */ /* 0x000fc0000383ffff */
[----:B------:R-:W-:-:S00]  /*2a60*/  NOP ;  /* 0x0000000000007918 */ /* 0x000fc00000000000 */
        /* <DEDUP_REMOVED lines=9> */
.L_x_53:


//--------------------- .nv.shared.gluon_wgmma    --------------------------
	.section	.nv.shared.gluon_wgmma,"aw",@nobits
	.sectionflags	@""
	.align	16
	.zero		1024


//--------------------- .nv.shared.reserved.0     --------------------------
	.section	.nv.shared.reserved.0,"aw",@nobits
	.weak		__nv_reservedSMEM_offset_0_alias
	.size		__nv_reservedSMEM_offset_0_alias, 0, 0
	.other		__nv_reservedSMEM_offset_0_alias,@"STO_CUDA_RESERVED_SHARED STV_DEFAULT"
__nv_reservedSMEM_offset_0_alias:
	.zero		0


//--------------------- .nv.constant0.gluon_wgmma --------------------------
	.section	.nv.constant0.gluon_wgmma,"a",@progbits
	.sectionflags	@""
	.align	4
.nv.constant0.gluon_wgmma:
	.zero		608


//--------------------- SYMBOLS --------------------------

	.type		.nv.reservedSmem.offset0,@object
	.size		.nv.reservedSmem.offset0,0x4
